//
// Generated by NVIDIA NVVM Compiler
//
// Compiler Build ID: CL-36424714
// Cuda compilation tools, release 13.0, V13.0.88
// Based on NVVM 20.0.0
//

.version 9.0
.target sm_100
.address_size 64

	// .globl	matmul_kernel_with_policy
// _ZZ25matmul_kernel_with_policyPfS_S_iiPvE3bar has been demoted
.extern .shared .align 16 .b8 shared_x[];

.visible .entry matmul_kernel_with_policy(
	.param .u64 .ptr .align 1 matmul_kernel_with_policy_param_0,
	.param .u64 .ptr .align 1 matmul_kernel_with_policy_param_1,
	.param .u64 .ptr .align 1 matmul_kernel_with_policy_param_2,
	.param .u32 matmul_kernel_with_policy_param_3,
	.param .u32 matmul_kernel_with_policy_param_4,
	.param .u64 .ptr .align 1 matmul_kernel_with_policy_param_5
)
{
	.reg .pred 	%p<25>;
	.reg .b32 	%r<116>;
	.reg .b32 	%f<333>;
	.reg .b64 	%rd<36>;
	// demoted variable
	.shared .align 8 .u64 _ZZ25matmul_kernel_with_policyPfS_S_iiPvE3bar;
	ld.param.u64 	%rd11, [matmul_kernel_with_policy_param_0];
	ld.param.u64 	%rd12, [matmul_kernel_with_policy_param_1];
	ld.param.u64 	%rd13, [matmul_kernel_with_policy_param_2];
	ld.param.u32 	%r43, [matmul_kernel_with_policy_param_3];
	ld.param.u32 	%r44, [matmul_kernel_with_policy_param_4];
	cvta.to.global.u64 	%rd1, %rd13;
	mov.u32 	%r1, %tid.x;
	mov.u32 	%r45, %tid.y;
	mov.u32 	%r46, %tid.z;
	mov.u32 	%r2, %ntid.x;
	mov.u32 	%r47, %ntid.y;
	mad.lo.s32 	%r48, %r46, %r47, %r45;
	mul.lo.s32 	%r49, %r48, %r2;
	or.b32  	%r50, %r49, %r1;
	setp.ne.s32 	%p1, %r50, 0;
	@%p1 bra 	$L__BB0_2;
	mov.u32 	%r51, _ZZ25matmul_kernel_with_policyPfS_S_iiPvE3bar;
	mov.b32 	%r52, 1;
	// begin inline asm
	mbarrier.init.shared.b64 [%r51], %r52;
	// end inline asm
$L__BB0_2:
	bar.sync 	0;
	mov.u32 	%r53, %ctaid.x;
	bar.sync 	0;
	bar.sync 	0;
	mad.lo.s32 	%r3, %r53, %r2, %r1;
	setp.lt.s32 	%p2, %r43, 1;
	@%p2 bra 	$L__BB0_37;
	mul.lo.s32 	%r55, %r43, %r3;
	cvt.s64.s32 	%rd2, %r55;
	cvta.to.global.u64 	%rd14, %rd11;
	mul.wide.s32 	%rd15, %r3, 4;
	add.s64 	%rd3, %rd14, %rd15;
	cvta.to.global.u64 	%rd4, %rd12;
	mov.b32 	%r105, 0;
	mov.u32 	%r104, %r43;
$L__BB0_4:
	min.u32 	%r6, %r2, %r104;
	and.b32  	%r7, %r6, 2044;
	or.b32  	%r56, %r7, 1;
	max.u32 	%r8, %r6, %r56;
	and.b32  	%r9, %r6, 4;
	and.b32  	%r10, %r6, 12;
	sub.s32 	%r11, %r8, %r7;
	shr.u32 	%r12, %r6, 2;
	add.s32 	%r13, %r105, %r1;
	setp.ge.s32 	%p3, %r13, %r43;
	@%p3 bra 	$L__BB0_6;
	mul.wide.s32 	%rd16, %r13, 4;
	add.s64 	%rd17, %rd4, %rd16;
	ld.global.f32 	%f27, [%rd17];
	shl.b32 	%r57, %r1, 2;
	mov.u32 	%r58, shared_x;
	add.s32 	%r59, %r58, %r57;
	st.shared.f32 	[%r59], %f27;
$L__BB0_6:
	setp.ge.s32 	%p4, %r3, %r44;
	bar.sync 	0;
	@%p4 bra 	$L__BB0_36;
	sub.s32 	%r60, %r43, %r105;
	min.u32 	%r14, %r2, %r60;
	cvt.s64.s32 	%rd18, %r105;
	add.s64 	%rd5, %rd18, %rd2;
	setp.lt.u32 	%p5, %r14, 4;
	mov.f32 	%f332, 0f00000000;
	@%p5 bra 	$L__BB0_19;
	add.s32 	%r62, %r12, -1;
	setp.lt.u32 	%p6, %r62, 7;
	mov.f32 	%f332, 0f00000000;
	mov.b32 	%r109, 0;
	@%p6 bra 	$L__BB0_11;
	and.b32  	%r109, %r12, 504;
	and.b32  	%r65, %r12, 1073741816;
	neg.s32 	%r107, %r65;
	shl.b64 	%rd19, %rd5, 2;
	add.s64 	%rd20, %rd1, %rd19;
	add.s64 	%rd35, %rd20, 64;
	mov.u32 	%r66, shared_x;
	add.s32 	%r106, %r66, 64;
	mov.f32 	%f332, 0f00000000;
$L__BB0_10:
	.pragma "nounroll";
	ld.global.v4.f32 	{%f32, %f33, %f34, %f35}, [%rd35+-64];
	ld.shared.v4.f32 	{%f36, %f37, %f38, %f39}, [%r106+-64];
	mul.f32 	%f40, %f33, %f37;
	fma.rn.f32 	%f41, %f32, %f36, %f40;
	fma.rn.f32 	%f42, %f34, %f38, %f41;
	fma.rn.f32 	%f43, %f35, %f39, %f42;
	add.f32 	%f44, %f332, %f43;
	ld.global.v4.f32 	{%f45, %f46, %f47, %f48}, [%rd35+-48];
	ld.shared.v4.f32 	{%f49, %f50, %f51, %f52}, [%r106+-48];
	mul.f32 	%f53, %f46, %f50;
	fma.rn.f32 	%f54, %f45, %f49, %f53;
	fma.rn.f32 	%f55, %f47, %f51, %f54;
	fma.rn.f32 	%f56, %f48, %f52, %f55;
	add.f32 	%f57, %f44, %f56;
	ld.global.v4.f32 	{%f58, %f59, %f60, %f61}, [%rd35+-32];
	ld.shared.v4.f32 	{%f62, %f63, %f64, %f65}, [%r106+-32];
	mul.f32 	%f66, %f59, %f63;
	fma.rn.f32 	%f67, %f58, %f62, %f66;
	fma.rn.f32 	%f68, %f60, %f64, %f67;
	fma.rn.f32 	%f69, %f61, %f65, %f68;
	add.f32 	%f70, %f57, %f69;
	ld.global.v4.f32 	{%f71, %f72, %f73, %f74}, [%rd35+-16];
	ld.shared.v4.f32 	{%f75, %f76, %f77, %f78}, [%r106+-16];
	mul.f32 	%f79, %f72, %f76;
	fma.rn.f32 	%f80, %f71, %f75, %f79;
	fma.rn.f32 	%f81, %f73, %f77, %f80;
	fma.rn.f32 	%f82, %f74, %f78, %f81;
	add.f32 	%f83, %f70, %f82;
	ld.global.v4.f32 	{%f84, %f85, %f86, %f87}, [%rd35];
	ld.shared.v4.f32 	{%f88, %f89, %f90, %f91}, [%r106];
	mul.f32 	%f92, %f85, %f89;
	fma.rn.f32 	%f93, %f84, %f88, %f92;
	fma.rn.f32 	%f94, %f86, %f90, %f93;
	fma.rn.f32 	%f95, %f87, %f91, %f94;
	add.f32 	%f96, %f83, %f95;
	ld.global.v4.f32 	{%f97, %f98, %f99, %f100}, [%rd35+16];
	ld.shared.v4.f32 	{%f101, %f102, %f103, %f104}, [%r106+16];
	mul.f32 	%f105, %f98, %f102;
	fma.rn.f32 	%f106, %f97, %f101, %f105;
	fma.rn.f32 	%f107, %f99, %f103, %f106;
	fma.rn.f32 	%f108, %f100, %f104, %f107;
	add.f32 	%f109, %f96, %f108;
	ld.global.v4.f32 	{%f110, %f111, %f112, %f113}, [%rd35+32];
	ld.shared.v4.f32 	{%f114, %f115, %f116, %f117}, [%r106+32];
	mul.f32 	%f118, %f111, %f115;
	fma.rn.f32 	%f119, %f110, %f114, %f118;
	fma.rn.f32 	%f120, %f112, %f116, %f119;
	fma.rn.f32 	%f121, %f113, %f117, %f120;
	add.f32 	%f122, %f109, %f121;
	ld.global.v4.f32 	{%f123, %f124, %f125, %f126}, [%rd35+48];
	ld.shared.v4.f32 	{%f127, %f128, %f129, %f130}, [%r106+48];
	mul.f32 	%f131, %f124, %f128;
	fma.rn.f32 	%f132, %f123, %f127, %f131;
	fma.rn.f32 	%f133, %f125, %f129, %f132;
	fma.rn.f32 	%f134, %f126, %f130, %f133;
	add.f32 	%f332, %f122, %f134;
	add.s32 	%r107, %r107, 8;
	add.s64 	%rd35, %rd35, 128;
	add.s32 	%r106, %r106, 128;
	setp.ne.s32 	%p7, %r107, 0;
	@%p7 bra 	$L__BB0_10;
$L__BB0_11:
	and.b32  	%r67, %r6, 28;
	setp.eq.s32 	%p8, %r67, 0;
	@%p8 bra 	$L__BB0_19;
	shl.b64 	%rd21, %rd5, 2;
	add.s64 	%rd9, %rd1, %rd21;
	and.b32  	%r68, %r12, 7;
	add.s32 	%r69, %r68, -1;
	setp.lt.u32 	%p9, %r69, 3;
	@%p9 bra 	$L__BB0_14;
	mul.wide.u32 	%rd22, %r109, 16;
	add.s64 	%rd23, %rd9, %rd22;
	ld.global.v4.f32 	{%f136, %f137, %f138, %f139}, [%rd23];
	shl.b32 	%r70, %r109, 4;
	mov.u32 	%r71, shared_x;
	add.s32 	%r72, %r71, %r70;
	ld.shared.v4.f32 	{%f140, %f141, %f142, %f143}, [%r72];
	mul.f32 	%f144, %f137, %f141;
	fma.rn.f32 	%f145, %f136, %f140, %f144;
	fma.rn.f32 	%f146, %f138, %f142, %f145;
	fma.rn.f32 	%f147, %f139, %f143, %f146;
	add.f32 	%f148, %f332, %f147;
	ld.global.v4.f32 	{%f149, %f150, %f151, %f152}, [%rd23+16];
	ld.shared.v4.f32 	{%f153, %f154, %f155, %f156}, [%r72+16];
	mul.f32 	%f157, %f150, %f154;
	fma.rn.f32 	%f158, %f149, %f153, %f157;
	fma.rn.f32 	%f159, %f151, %f155, %f158;
	fma.rn.f32 	%f160, %f152, %f156, %f159;
	add.f32 	%f161, %f148, %f160;
	ld.global.v4.f32 	{%f162, %f163, %f164, %f165}, [%rd23+32];
	ld.shared.v4.f32 	{%f166, %f167, %f168, %f169}, [%r72+32];
	mul.f32 	%f170, %f163, %f167;
	fma.rn.f32 	%f171, %f162, %f166, %f170;
	fma.rn.f32 	%f172, %f164, %f168, %f171;
	fma.rn.f32 	%f173, %f165, %f169, %f172;
	add.f32 	%f174, %f161, %f173;
	ld.global.v4.f32 	{%f175, %f176, %f177, %f178}, [%rd23+48];
	ld.shared.v4.f32 	{%f179, %f180, %f181, %f182}, [%r72+48];
	mul.f32 	%f183, %f176, %f180;
	fma.rn.f32 	%f184, %f175, %f179, %f183;
	fma.rn.f32 	%f185, %f177, %f181, %f184;
	fma.rn.f32 	%f186, %f178, %f182, %f185;
	add.f32 	%f332, %f174, %f186;
	add.s32 	%r109, %r109, 4;
$L__BB0_14:
	setp.eq.s32 	%p10, %r10, 0;
	@%p10 bra 	$L__BB0_19;
	setp.eq.s32 	%p11, %r10, 4;
	@%p11 bra 	$L__BB0_17;
	mul.wide.u32 	%rd24, %r109, 16;
	add.s64 	%rd25, %rd9, %rd24;
	ld.global.v4.f32 	{%f188, %f189, %f190, %f191}, [%rd25];
	shl.b32 	%r73, %r109, 4;
	mov.u32 	%r74, shared_x;
	add.s32 	%r75, %r74, %r73;
	ld.shared.v4.f32 	{%f192, %f193, %f194, %f195}, [%r75];
	mul.f32 	%f196, %f189, %f193;
	fma.rn.f32 	%f197, %f188, %f192, %f196;
	fma.rn.f32 	%f198, %f190, %f194, %f197;
	fma.rn.f32 	%f199, %f191, %f195, %f198;
	add.f32 	%f200, %f332, %f199;
	ld.global.v4.f32 	{%f201, %f202, %f203, %f204}, [%rd25+16];
	ld.shared.v4.f32 	{%f205, %f206, %f207, %f208}, [%r75+16];
	mul.f32 	%f209, %f202, %f206;
	fma.rn.f32 	%f210, %f201, %f205, %f209;
	fma.rn.f32 	%f211, %f203, %f207, %f210;
	fma.rn.f32 	%f212, %f204, %f208, %f211;
	add.f32 	%f332, %f200, %f212;
	add.s32 	%r109, %r109, 2;
$L__BB0_17:
	setp.eq.s32 	%p12, %r9, 0;
	@%p12 bra 	$L__BB0_19;
	mul.wide.u32 	%rd26, %r109, 16;
	add.s64 	%rd27, %rd9, %rd26;
	ld.global.v4.f32 	{%f213, %f214, %f215, %f216}, [%rd27];
	shl.b32 	%r76, %r109, 4;
	mov.u32 	%r77, shared_x;
	add.s32 	%r78, %r77, %r76;
	ld.shared.v4.f32 	{%f217, %f218, %f219, %f220}, [%r78];
	mul.f32 	%f221, %f214, %f218;
	fma.rn.f32 	%f222, %f213, %f217, %f221;
	fma.rn.f32 	%f223, %f215, %f219, %f222;
	fma.rn.f32 	%f224, %f216, %f220, %f223;
	add.f32 	%f332, %f332, %f224;
$L__BB0_19:
	and.b32  	%r113, %r14, 2044;
	setp.eq.s32 	%p13, %r113, %r14;
	@%p13 bra 	$L__BB0_33;
	cvt.u32.u64 	%r79, %rd2;
	add.s32 	%r27, %r105, %r79;
	sub.s32 	%r80, %r7, %r8;
	setp.gt.u32 	%p14, %r80, -16;
	@%p14 bra 	$L__BB0_23;
	and.b32  	%r28, %r11, -16;
	mov.b32 	%r112, 0;
$L__BB0_22:
	.pragma "nounroll";
	add.s32 	%r82, %r27, %r113;
	mul.wide.s32 	%rd28, %r82, 4;
	add.s64 	%rd29, %rd1, %rd28;
	ld.global.f32 	%f226, [%rd29];
	shl.b32 	%r83, %r113, 2;
	mov.u32 	%r84, shared_x;
	add.s32 	%r85, %r84, %r83;
	ld.shared.v4.f32 	{%f227, %f228, %f229, %f230}, [%r85];
	fma.rn.f32 	%f231, %f226, %f227, %f332;
	ld.global.f32 	%f232, [%rd29+4];
	fma.rn.f32 	%f233, %f232, %f228, %f231;
	ld.global.f32 	%f234, [%rd29+8];
	fma.rn.f32 	%f235, %f234, %f229, %f233;
	ld.global.f32 	%f236, [%rd29+12];
	fma.rn.f32 	%f237, %f236, %f230, %f235;
	ld.global.f32 	%f238, [%rd29+16];
	ld.shared.v4.f32 	{%f239, %f240, %f241, %f242}, [%r85+16];
	fma.rn.f32 	%f243, %f238, %f239, %f237;
	ld.global.f32 	%f244, [%rd29+20];
	fma.rn.f32 	%f245, %f244, %f240, %f243;
	ld.global.f32 	%f246, [%rd29+24];
	fma.rn.f32 	%f247, %f246, %f241, %f245;
	ld.global.f32 	%f248, [%rd29+28];
	fma.rn.f32 	%f249, %f248, %f242, %f247;
	ld.global.f32 	%f250, [%rd29+32];
	ld.shared.v4.f32 	{%f251, %f252, %f253, %f254}, [%r85+32];
	fma.rn.f32 	%f255, %f250, %f251, %f249;
	ld.global.f32 	%f256, [%rd29+36];
	fma.rn.f32 	%f257, %f256, %f252, %f255;
	ld.global.f32 	%f258, [%rd29+40];
	fma.rn.f32 	%f259, %f258, %f253, %f257;
	ld.global.f32 	%f260, [%rd29+44];
	fma.rn.f32 	%f261, %f260, %f254, %f259;
	ld.global.f32 	%f262, [%rd29+48];
	ld.shared.v4.f32 	{%f263, %f264, %f265, %f266}, [%r85+48];
	fma.rn.f32 	%f267, %f262, %f263, %f261;
	ld.global.f32 	%f268, [%rd29+52];
	fma.rn.f32 	%f269, %f268, %f264, %f267;
	ld.global.f32 	%f270, [%rd29+56];
	fma.rn.f32 	%f271, %f270, %f265, %f269;
	ld.global.f32 	%f272, [%rd29+60];
	fma.rn.f32 	%f332, %f272, %f266, %f271;
	add.s32 	%r113, %r113, 16;
	add.s32 	%r112, %r112, 16;
	setp.ne.s32 	%p15, %r112, %r28;
	@%p15 bra 	$L__BB0_22;
$L__BB0_23:
	and.b32  	%r86, %r11, 15;
	setp.eq.s32 	%p16, %r86, 0;
	@%p16 bra 	$L__BB0_33;
	sub.s32 	%r34, %r8, %r10;
	and.b32  	%r87, %r34, 15;
	add.s32 	%r88, %r87, -1;
	setp.lt.u32 	%p17, %r88, 7;
	@%p17 bra 	$L__BB0_26;
	add.s32 	%r89, %r27, %r113;
	mul.wide.s32 	%rd30, %r89, 4;
	add.s64 	%rd31, %rd1, %rd30;
	ld.global.f32 	%f274, [%rd31];
	shl.b32 	%r90, %r113, 2;
	mov.u32 	%r91, shared_x;
	add.s32 	%r92, %r91, %r90;
	ld.shared.f32 	%f275, [%r92];
	fma.rn.f32 	%f276, %f274, %f275, %f332;
	ld.global.f32 	%f277, [%rd31+4];
	ld.shared.f32 	%f278, [%r92+4];
	fma.rn.f32 	%f279, %f277, %f278, %f276;
	ld.global.f32 	%f280, [%rd31+8];
	ld.shared.f32 	%f281, [%r92+8];
	fma.rn.f32 	%f282, %f280, %f281, %f279;
	ld.global.f32 	%f283, [%rd31+12];
	ld.shared.f32 	%f284, [%r92+12];
	fma.rn.f32 	%f285, %f283, %f284, %f282;
	ld.global.f32 	%f286, [%rd31+16];
	ld.shared.f32 	%f287, [%r92+16];
	fma.rn.f32 	%f288, %f286, %f287, %f285;
	ld.global.f32 	%f289, [%rd31+20];
	ld.shared.f32 	%f290, [%r92+20];
	fma.rn.f32 	%f291, %f289, %f290, %f288;
	ld.global.f32 	%f292, [%rd31+24];
	ld.shared.f32 	%f293, [%r92+24];
	fma.rn.f32 	%f294, %f292, %f293, %f291;
	ld.global.f32 	%f295, [%rd31+28];
	ld.shared.f32 	%f296, [%r92+28];
	fma.rn.f32 	%f332, %f295, %f296, %f294;
	add.s32 	%r113, %r113, 8;
$L__BB0_26:
	and.b32  	%r93, %r34, 7;
	setp.eq.s32 	%p18, %r93, 0;
	@%p18 bra 	$L__BB0_33;
	and.b32  	%r37, %r8, 3;
	sub.s32 	%r94, %r8, %r9;
	and.b32  	%r95, %r94, 7;
	add.s32 	%r96, %r95, -1;
	setp.lt.u32 	%p19, %r96, 3;
	@%p19 bra 	$L__BB0_29;
	add.s32 	%r97, %r27, %r113;
	mul.wide.s32 	%rd32, %r97, 4;
	add.s64 	%rd33, %rd1, %rd32;
	ld.global.f32 	%f298, [%rd33];
	shl.b32 	%r98, %r113, 2;
	mov.u32 	%r99, shared_x;
	add.s32 	%r100, %r99, %r98;
	ld.shared.f32 	%f299, [%r100];
	fma.rn.f32 	%f300, %f298, %f299, %f332;
	ld.global.f32 	%f301, [%rd33+4];
	ld.shared.f32 	%f302, [%r100+4];
	fma.rn.f32 	%f303, %f301, %f302, %f300;
	ld.global.f32 	%f304, [%rd33+8];
	ld.shared.f32 	%f305, [%r100+8];
	fma.rn.f32 	%f306, %f304, %f305, %f303;
	ld.global.f32 	%f307, [%rd33+12];
	ld.shared.f32 	%f308, [%r100+12];
	fma.rn.f32 	%f332, %f307, %f308, %f306;
	add.s32 	%r113, %r113, 4;
$L__BB0_29:
	setp.eq.s32 	%p20, %r37, 0;
	@%p20 bra 	$L__BB0_33;
	add.s32 	%r101, %r27, %r113;
	mul.wide.s32 	%rd34, %r101, 4;
	add.s64 	%rd10, %rd1, %rd34;
	ld.global.f32 	%f309, [%rd10];
	shl.b32 	%r102, %r113, 2;
	mov.u32 	%r103, shared_x;
	add.s32 	%r40, %r103, %r102;
	ld.shared.f32 	%f310, [%r40];
	fma.rn.f32 	%f332, %f309, %f310, %f332;
	setp.eq.s32 	%p21, %r37, 1;
	@%p21 bra 	$L__BB0_33;
	ld.global.f32 	%f311, [%rd10+4];
	ld.shared.f32 	%f312, [%r40+4];
	fma.rn.f32 	%f332, %f311, %f312, %f332;
	setp.eq.s32 	%p22, %r37, 2;
	@%p22 bra 	$L__BB0_33;
	ld.global.f32 	%f313, [%rd10+8];
	ld.shared.f32 	%f314, [%r40+8];
	fma.rn.f32 	%f332, %f313, %f314, %f332;
$L__BB0_33:
	setp.ne.s32 	%p23, %r105, 0;
	@%p23 bra 	$L__BB0_35;
	st.global.f32 	[%rd3], %f332;
	bra.uni 	$L__BB0_36;
$L__BB0_35:
	ld.global.f32 	%f315, [%rd3];
	add.f32 	%f316, %f332, %f315;
	st.global.f32 	[%rd3], %f316;
$L__BB0_36:
	bar.sync 	0;
	add.s32 	%r105, %r105, %r2;
	setp.lt.s32 	%p24, %r105, %r43;
	sub.s32 	%r104, %r104, %r2;
	@%p24 bra 	$L__BB0_4;
$L__BB0_37:
	ret;

}


// ===== COMPILED SASS (sm_100) =====

	.target	sm_100

	.elftype	@"ET_EXEC"


//--------------------- .note.nv.tkinfo           --------------------------
	.section	.note.nv.tkinfo,"",@"SHT_NOTE"
	.sectionflags	@"SHF_NOTE_NV_TKINFO"
	.tkinfo
        /*0018*/ 	.word	0x00000002
        /*0030*/ 	.string	""
        /*0030*/ 	.string	"ptxas"
        /*0030*/ 	.string	"Cuda compilation tools, release 13.0, V13.0.88"
        /*0030*/ 	.string	"Build cuda_13.0.r13.0/compiler.36424714_0"
        /*0030*/ 	.string	"-arch sm_100 -m 64 "



//--------------------- .note.nv.cuinfo           --------------------------
	.section	.note.nv.cuinfo,"",@"SHT_NOTE"
	.sectionflags	@"SHF_NOTE_NV_CUINFO"
        /*0018*/ 	.short	0x0002
        /*001a*/ 	.short	0x0064
        /*001c*/ 	.short	0x0082
	.zero		2


//--------------------- .nv.info                  --------------------------
	.section	.nv.info,"",@"SHT_CUDA_INFO"
	.align	4


	//----- nvinfo : EIATTR_REGCOUNT
	.align		4
        /*0000*/ 	.byte	0x04, 0x2f
        /*0002*/ 	.short	(.L_1 - .L_0)
	.align		4
.L_0:
        /*0004*/ 	.word	index@(matmul_kernel_with_policy)
        /*0008*/ 	.word	0x00000028


	//----- nvinfo : EIATTR_FRAME_SIZE
	.align		4
.L_1:
        /*000c*/ 	.byte	0x04, 0x11
        /*000e*/ 	.short	(.L_3 - .L_2)
	.align		4
.L_2:
        /*0010*/ 	.word	index@(matmul_kernel_with_policy)
        /*0014*/ 	.word	0x00000000


	//----- nvinfo : EIATTR_MIN_STACK_SIZE
	.align		4
.L_3:
        /*0018*/ 	.byte	0x04, 0x12
        /*001a*/ 	.short	(.L_5 - .L_4)
	.align		4
.L_4:
        /*001c*/ 	.word	index@(matmul_kernel_with_policy)
        /*0020*/ 	.word	0x00000000
.L_5:


//--------------------- .nv.compat                --------------------------
	.section	.nv.compat,"",@"SHT_CUDA_COMPAT_INFO"
	.align	4
        /*0000*/ 	.byte	0x02, 0x09, 0x00, 0x00, 0x02, 0x02, 0x01, 0x00, 0x02, 0x05, 0x05, 0x00, 0x03, 0x07, 0x01, 0x01
        /*0010*/ 	.byte	0x02, 0x03, 0x00, 0x00, 0x02, 0x06, 0x01, 0x00, 0x04, 0x0b, 0x08, 0x00, 0x09, 0x00, 0x00, 0x00
        /*0020*/ 	.byte	0x00, 0x00, 0x00, 0x00


//--------------------- .nv.info.matmul_kernel_with_policy --------------------------
	.section	.nv.info.matmul_kernel_with_policy,"",@"SHT_CUDA_INFO"
	.sectionflags	@""
	.align	4


	//----- nvinfo : EIATTR_CUDA_API_VERSION
	.align		4
        /*0000*/ 	.byte	0x04, 0x37
        /*0002*/ 	.short	(.L_7 - .L_6)
.L_6:
        /*0004*/ 	.word	0x00000082


	//----- nvinfo : EIATTR_KPARAM_INFO
	.align		4
.L_7:
        /*0008*/ 	.byte	0x04, 0x17
        /*000a*/ 	.short	(.L_9 - .L_8)
.L_8:
        /*000c*/ 	.word	0x00000000
        /*0010*/ 	.short	0x0005
        /*0012*/ 	.short	0x0020
        /*0014*/ 	.byte	0x00, 0xf5, 0x21, 0x00


	//----- nvinfo : EIATTR_KPARAM_INFO
	.align		4
.L_9:
        /*0018*/ 	.byte	0x04, 0x17
        /*001a*/ 	.short	(.L_11 - .L_10)
.L_10:
        /*001c*/ 	.word	0x00000000
        /*0020*/ 	.short	0x0004
        /*0022*/ 	.short	0x001c
        /*0024*/ 	.byte	0x00, 0xf0, 0x11, 0x00


	//----- nvinfo : EIATTR_KPARAM_INFO
	.align		4
.L_11:
        /*0028*/ 	.byte	0x04, 0x17
        /*002a*/ 	.short	(.L_13 - .L_12)
.L_12:
        /*002c*/ 	.word	0x00000000
        /*0030*/ 	.short	0x0003
        /*0032*/ 	.short	0x0018
        /*0034*/ 	.byte	0x00, 0xf0, 0x11, 0x00


	//----- nvinfo : EIATTR_KPARAM_INFO
	.align		4
.L_13:
        /*0038*/ 	.byte	0x04, 0x17
        /*003a*/ 	.short	(.L_15 - .L_14)
.L_14:
        /*003c*/ 	.word	0x00000000
        /*0040*/ 	.short	0x0002
        /*0042*/ 	.short	0x0010
        /*0044*/ 	.byte	0x00, 0xf5, 0x21, 0x00


	//----- nvinfo : EIATTR_KPARAM_INFO
	.align		4
.L_15:
        /*0048*/ 	.byte	0x04, 0x17
        /*004a*/ 	.short	(.L_17 - .L_16)
.L_16:
        /*004c*/ 	.word	0x00000000
        /*0050*/ 	.short	0x0001
        /*0052*/ 	.short	0x0008
        /*0054*/ 	.byte	0x00, 0xf5, 0x21, 0x00


	//----- nvinfo : EIATTR_KPARAM_INFO
	.align		4
.L_17:
        /*0058*/ 	.byte	0x04, 0x17
        /*005a*/ 	.short	(.L_19 - .L_18)
.L_18:
        /*005c*/ 	.word	0x00000000
        /*0060*/ 	.short	0x0000
        /*0062*/ 	.short	0x0000
        /*0064*/ 	.byte	0x00, 0xf5, 0x21, 0x00


	//----- nvinfo : EIATTR_SPARSE_MMA_MASK
	.align		4
.L_19:
        /*0068*/ 	.byte	0x03, 0x50
        /*006a*/ 	.short	0x0000


	//----- nvinfo : EIATTR_MAXREG_COUNT
	.align		4
        /*006c*/ 	.byte	0x03, 0x1b
        /*006e*/ 	.short	0x00ff


	//----- nvinfo : EIATTR_NUM_BARRIERS
	.align		4
        /*0070*/ 	.byte	0x02, 0x4c
        /*0072*/ 	.byte	0x01
	.zero		1


	//----- nvinfo : EIATTR_MERCURY_ISA_VERSION
	.align		4
        /*0074*/ 	.byte	0x03, 0x5f
        /*0076*/ 	.short	0x0101


	//----- nvinfo : EIATTR_UNUSED_LOAD_BYTE_OFFSET
	.align		4
        /*0078*/ 	.byte	0x04, 0x44
        /*007a*/ 	.short	(.L_21 - .L_20)


	//   ....[0]....
.L_20:
        /*007c*/ 	.word	0x000016c0
        /*0080*/ 	.word	0x00000fff


	//----- nvinfo : EIATTR_INT_WARP_WIDE_INSTR_OFFSETS
	.align		4
.L_21:
        /*0084*/ 	.byte	0x04, 0x31
        /*0086*/ 	.short	(.L_23 - .L_22)


	//   ....[0]....
.L_22:
        /*0088*/ 	.word	0x000000c0


	//   ....[1]....
        /*008c*/ 	.word	0x00000130


	//----- nvinfo : EIATTR_VRC_CTA_INIT_COUNT
	.align		4
.L_23:
        /*0090*/ 	.byte	0x02, 0x4a
	.zero		1
	.zero		1


	//----- nvinfo : EIATTR_MBARRIER_INSTR_OFFSETS
	.align		4
        /*0094*/ 	.byte	0x04, 0x39
        /*0096*/ 	.short	(.L_25 - .L_24)


	//   ....[0]....
.L_24:
        /*0098*/ 	.word	0x00000140
        /*009c*/ 	.word	0x000000ff
        /*00a0*/ 	.word	0x00000000
        /*00a4*/ 	.short	0x0100
        /*00a6*/ 	.byte	0x06
	.zero		1


	//----- nvinfo : EIATTR_NUM_MBARRIERS
	.align		4
.L_25:
        /*00a8*/ 	.byte	0x03, 0x38
        /*00aa*/ 	.short	0x0001


	//----- nvinfo : EIATTR_EXIT_INSTR_OFFSETS
	.align		4
        /*00ac*/ 	.byte	0x04, 0x1c
        /*00ae*/ 	.short	(.L_27 - .L_26)


	//   ....[0]....
.L_26:
        /*00b0*/ 	.word	0x00000180


	//   ....[1]....
        /*00b4*/ 	.word	0x00001810


	//----- nvinfo : EIATTR_CRS_STACK_SIZE
	.align		4
.L_27:
        /*00b8*/ 	.byte	0x04, 0x1e
        /*00ba*/ 	.short	(.L_29 - .L_28)
.L_28:
        /*00bc*/ 	.word	0x00000000


	//----- nvinfo : EIATTR_CBANK_PARAM_SIZE
	.align		4
.L_29:
        /*00c0*/ 	.byte	0x03, 0x19
        /*00c2*/ 	.short	0x0028


	//----- nvinfo : EIATTR_PARAM_CBANK
	.align		4
        /*00c4*/ 	.byte	0x04, 0x0a
        /*00c6*/ 	.short	(.L_31 - .L_30)
	.align		4
.L_30:
        /*00c8*/ 	.word	index@(.nv.constant0.matmul_kernel_with_policy)
        /*00cc*/ 	.short	0x0380
        /*00ce*/ 	.short	0x0028


	//----- nvinfo : EIATTR_SW_WAR
	.align		4
.L_31:
        /*00d0*/ 	.byte	0x04, 0x36
        /*00d2*/ 	.short	(.L_33 - .L_32)
.L_32:
        /*00d4*/ 	.word	0x00000008
.L_33:


//--------------------- .nv.callgraph             --------------------------
	.section	.nv.callgraph,"",@"SHT_CUDA_CALLGRAPH"
	.align	4
	.sectionentsize	8
	.align		4
        /*0000*/ 	.word	0x00000000
	.align		4
        /*0004*/ 	.word	0xffffffff
	.align		4
        /*0008*/ 	.word	0x00000000
	.align		4
        /*000c*/ 	.word	0xfffffffe
	.align		4
        /*0010*/ 	.word	0x00000000
	.align		4
        /*0014*/ 	.word	0xfffffffd
	.align		4
        /*0018*/ 	.word	0x00000000
	.align		4
        /*001c*/ 	.word	0xfffffffc


//--------------------- .text.matmul_kernel_with_policy --------------------------
	.section	.text.matmul_kernel_with_policy,"ax",@progbits
	.align	128
        .global         matmul_kernel_with_policy
        .type           matmul_kernel_with_policy,@function
        .size           matmul_kernel_with_policy,(.L_x_14 - matmul_kernel_with_policy)
        .other          matmul_kernel_with_policy,@"STO_CUDA_ENTRY STV_DEFAULT"
matmul_kernel_with_policy:
.text.matmul_kernel_with_policy:
[----:B------:R-:W-:Y:S01]  /*0000*/  LDC R1, c[0x0][0x37c] ;  /* 0x0000df00ff017b82 */ /* 0x000fe20000000800 */
[----:B------:R-:W0:Y:S01]  /*0010*/  S2R R0, SR_TID.Y ;  /* 0x0000000000007919 */ /* 0x000e220000002200 */
[----:B------:R-:W1:Y:S06]  /*0020*/  LDCU UR18, c[0x0][0x360] ;  /* 0x00006c00ff1277ac */ /* 0x000e6c0008000800 */
[----:B------:R-:W2:Y:S01]  /*0030*/  LDC R28, c[0x0][0x398] ;  /* 0x0000e600ff1c7b82 */ /* 0x000ea20000000800 */
[----:B------:R-:W0:Y:S01]  /*0040*/  S2R R5, SR_TID.Z ;  /* 0x0000000000057919 */ /* 0x000e220000002300 */
[----:B------:R-:W0:Y:S01]  /*0050*/  LDCU UR4, c[0x0][0x364] ;  /* 0x00006c80ff0477ac */ /* 0x000e220008000800 */
[----:B------:R-:W3:Y:S01]  /*0060*/  S2R R3, SR_TID.X ;  /* 0x0000000000037919 */ /* 0x000ee20000002100 */
[----:B--2---:R-:W-:Y:S01]  /*0070*/  ISETP.GE.AND P1, PT, R28, 0x1, PT ;  /* 0x000000011c00780c */ /* 0x004fe20003f26270 */
[----:B0-----:R-:W-:Y:S01]  /*0080*/  IMAD R0, R5, UR4, R0 ;  /* 0x0000000405007c24 */ /* 0x001fe2000f8e0200 */
[----:B------:R-:W-:-:S03]  /*0090*/  UMOV UR4, 0x1 ;  /* 0x0000000100047882 */ /* 0x000fc60000000000 */
[----:B-1----:R-:W-:-:S05]  /*00a0*/  IMAD R0, R0, UR18, RZ ;  /* 0x0000001200007c24 */ /* 0x002fca000f8e02ff */
[----:B---3--:R-:W-:-:S13]  /*00b0*/  LOP3.LUT P0, RZ, R0, R3, RZ, 0xfc, !PT ;  /* 0x0000000300ff7212 */ /* 0x008fda000780fcff */
[----:B------:R-:W-:-:S05]  /*00c0*/  VOTEU.ALL UP0, P0 ;  /* 0x0000000000ff7886 */ /* 0x000fca0000000000 */
[----:B------:R-:W0:Y:S01]  /*00d0*/  @!UP0 S2UR UR7, SR_CgaCtaId ;  /* 0x00000000000789c3 */ /* 0x000e220000008800 */
[----:B------:R-:W-:Y:S01]  /*00e0*/  @!UP0 UMOV UR6, 0x400 ;  /* 0x0000040000068882 */ /* 0x000fe20000000000 */
[----:B------:R-:W-:-:S04]  /*00f0*/  @!UP0 UIADD3 UR4, UPT, UPT, -UR4, 0x100000, URZ ;  /* 0x0010000004048890 */ /* 0x000fc8000fffe1ff */
[----:B------:R-:W-:Y:S02]  /*0100*/  @!UP0 USHF.L.U32 UR5, UR4, 0xb, URZ ;  /* 0x0000000b04058899 */ /* 0x000fe400080006ff */
[----:B------:R-:W-:Y:S02]  /*0110*/  @!UP0 USHF.L.U32 UR4, UR4, 0x1, URZ ;  /* 0x0000000104048899 */ /* 0x000fe400080006ff */
[----:B0-----:R-:W-:Y:S01]  /*0120*/  @!UP0 ULEA UR6, UR7, UR6, 0x18 ;  /* 0x0000000607068291 */ /* 0x001fe2000f8ec0ff */
[----:B------:R-:W-:-:S11]  /*0130*/  VOTEU.ALL UP0, P0 ;  /* 0x0000000000ff7886 */ /* 0x000fd60000000000 */
[----:B------:R0:W1:Y:S02]  /*0140*/  @!UP0 SYNCS.EXCH.64 URZ, [UR6], UR4 ;  /* 0x0000000406ff85b2 */ /* 0x0000640008000100 */
[----:B-1----:R-:W-:Y:S08]  /*0150*/  BAR.SYNC.DEFER_BLOCKING 0x0 ;  /* 0x0000000000007b1d */ /* 0x002ff00000010000 */
[----:B------:R-:W-:Y:S08]  /*0160*/  BAR.SYNC.DEFER_BLOCKING 0x0 ;  /* 0x0000000000007b1d */ /* 0x000ff00000010000 */
[----:B------:R-:W-:Y:S06]  /*0170*/  BAR.SYNC.DEFER_BLOCKING 0x0 ;  /* 0x0000000000007b1d */ /* 0x000fec0000010000 */
[----:B0-----:R-:W-:Y:S05]  /*0180*/  @!P1 EXIT ;  /* 0x000000000000994d */ /* 0x001fea0003800000 */
[----:B------:R-:W0:Y:S01]  /*0190*/  S2R R0, SR_CTAID.X ;  /* 0x0000000000007919 */ /* 0x000e220000002500 */
[----:B------:R-:W1:Y:S01]  /*01a0*/  LDC.64 R32, c[0x0][0x380] ;  /* 0x0000e000ff207b82 */ /* 0x000e620000000a00 */
[----:B------:R-:W2:Y:S01]  /*01b0*/  LDCU UR16, c[0x0][0x398] ;  /* 0x00007300ff1077ac */ /* 0x000ea20008000800 */
[----:B------:R-:W3:Y:S01]  /*01c0*/  LDCU.64 UR14, c[0x0][0x358] ;  /* 0x00006b00ff0e77ac */ /* 0x000ee20008000a00 */
[----:B------:R-:W-:Y:S01]  /*01d0*/  UMOV UR4, URZ ;  /* 0x000000ff00047c82 */ /* 0x000fe20008000000 */
[----:B0-----:R-:W-:-:S04]  /*01e0*/  IMAD R29, R0, UR18, R3 ;  /* 0x00000012001d7c24 */ /* 0x001fc8000f8e0203 */
[C---:B------:R-:W-:Y:S02]  /*01f0*/  IMAD R28, R29.reuse, R28, RZ ;  /* 0x0000001c1d1c7224 */ /* 0x040fe400078e02ff */
[----:B-123--:R-:W-:-:S07]  /*0200*/  IMAD.WIDE R32, R29, 0x4, R32 ;  /* 0x000000041d207825 */ /* 0x00efce00078e0220 */
.L_x_12:
[----:B0-----:R-:W0:Y:S01]  /*0210*/  LDC R0, c[0x0][0x398] ;  /* 0x0000e600ff007b82 */ /* 0x001e220000000800 */
[----:B------:R-:W-:Y:S01]  /*0220*/  IADD3 R7, PT, PT, R3, UR4, RZ ;  /* 0x0000000403077c10 */ /* 0x000fe2000fffe0ff */
[----:B-1----:R-:W1:Y:S03]  /*0230*/  LDCU UR5, c[0x0][0x39c] ;  /* 0x00007380ff0577ac */ /* 0x002e660008000800 */
[----:B0-----:R-:W-:-:S13]  /*0240*/  ISETP.GE.AND P0, PT, R7, R0, PT ;  /* 0x000000000700720c */ /* 0x001fda0003f06270 */
[----:B------:R-:W0:Y:S02]  /*0250*/  @!P0 LDC.64 R4, c[0x0][0x388] ;  /* 0x0000e200ff048b82 */ /* 0x000e240000000a00 */
[----:B0-----:R-:W-:-:S06]  /*0260*/  @!P0 IMAD.WIDE R4, R7, 0x4, R4 ;  /* 0x0000000407048825 */ /* 0x001fcc00078e0204 */
[----:B------:R-:W2:Y:S01]  /*0270*/  @!P0 LDG.E R4, desc[UR14][R4.64] ;  /* 0x0000000e04048981 */ /* 0x000ea2000c1e1900 */
[----:B------:R-:W-:Y:S01]  /*0280*/  @!P0 MOV R2, 0x400 ;  /* 0x0000040000028802 */ /* 0x000fe20000000f00 */
[----:B------:R-:W-:Y:S01]  /*0290*/  BSSY.RECONVERGENT B0, `(.L_x_0) ;  /* 0x0000152000007945 */ /* 0x000fe20003800200 */
[----:B------:R-:W0:Y:S02]  /*02a0*/  @!P0 S2R R7, SR_CgaCtaId ;  /* 0x0000000000078919 */ /* 0x000e240000008800 */
[----:B------:R-:W-:-:S04]  /*02b0*/  @!P0 IADD3 R2, PT, PT, R2, 0x10, RZ ;  /* 0x0000001002028810 */ /* 0x000fc80007ffe0ff */
[----:B0-----:R-:W-:-:S04]  /*02c0*/  @!P0 LEA R2, R7, R2, 0x18 ;  /* 0x0000000207028211 */ /* 0x001fc800078ec0ff */
[----:B------:R-:W-:-:S05]  /*02d0*/  @!P0 LEA R7, R3, R2, 0x2 ;  /* 0x0000000203078211 */ /* 0x000fca00078e10ff */
[----:B--2---:R0:W-:Y:S01]  /*02e0*/  @!P0 STS [R7], R4 ;  /* 0x0000000407008388 */ /* 0x0041e20000000800 */
[----:B------:R-:W-:Y:S01]  /*02f0*/  BAR.SYNC.DEFER_BLOCKING 0x0 ;  /* 0x0000000000007b1d */ /* 0x000fe20000010000 */
[----:B-1----:R-:W-:-:S13]  /*0300*/  ISETP.GE.AND P0, PT, R29, UR5, PT ;  /* 0x000000051d007c0c */ /* 0x002fda000bf06270 */
[----:B0-----:R-:W-:Y:S05]  /*0310*/  @P0 BRA `(.L_x_1) ;  /* 0x0000001400240947 */ /* 0x001fea0003800000 */
[----:B------:R-:W-:Y:S01]  /*0320*/  UISETP.LT.U32.AND UP0, UPT, UR18, UR16, UPT ;  /* 0x000000101200728c */ /* 0x000fe2000bf01070 */
[----:B------:R-:W-:Y:S01]  /*0330*/  IADD3 R5, PT, PT, RZ, -UR4, RZ ;  /* 0x80000004ff057c10 */ /* 0x000fe2000fffe0ff */
[----:B------:R-:W-:Y:S02]  /*0340*/  USHF.R.S32.HI UR12, URZ, 0x1f, UR4 ;  /* 0x0000001fff0c7899 */ /* 0x000fe40008011404 */
[----:B------:R-:W-:Y:S01]  /*0350*/  IADD3 R25, P1, PT, R28, UR4, RZ ;  /* 0x000000041c197c10 */ /* 0x000fe2000ff3e0ff */
[----:B------:R-:W-:Y:S02]  /*0360*/  USEL UR6, UR18, UR16, UP0 ;  /* 0x0000001012067287 */ /* 0x000fe40008000000 */
[----:B------:R-:W-:Y:S01]  /*0370*/  VIADDMNMX.U32 R2, R5, R0, UR18, PT ;  /* 0x0000001205027e46 */ /* 0x000fe2000b800000 */
[----:B------:R-:W-:Y:S01]  /*0380*/  HFMA2 R31, -RZ, RZ, 0, 0 ;  /* 0x00000000ff1f7431 */ /* 0x000fe200000001ff */
[----:B------:R-:W-:Y:S02]  /*0390*/  ULOP3.LUT UR7, UR6, 0x7fc, URZ, 0xc0, !UPT ;  /* 0x000007fc06077892 */ /* 0x000fe4000f8ec0ff */
[----:B------:R-:W-:Y:S01]  /*03a0*/  ISETP.GE.U32.AND P0, PT, R2, 0x4, PT ;  /* 0x000000040200780c */ /* 0x000fe20003f06070 */
[----:B------:R-:W-:Y:S01]  /*03b0*/  ULOP3.LUT UR9, UR6, 0x4, URZ, 0xc0, !UPT ;  /* 0x0000000406097892 */ /* 0x000fe2000f8ec0ff */
[----:B------:R-:W-:Y:S01]  /*03c0*/  LEA.HI.X.SX32 R24, R28, UR12, 0x1, P1 ;  /* 0x0000000c1c187c11 */ /* 0x000fe200088f0eff */
[----:B------:R-:W-:-:S02]  /*03d0*/  ULOP3.LUT UR5, UR7, 0x1, URZ, 0xfc, !UPT ;  /* 0x0000000107057892 */ /* 0x000fc4000f8efcff */
[----:B------:R-:W-:Y:S02]  /*03e0*/  ULOP3.LUT UR10, UR6, 0xc, URZ, 0xc0, !UPT ;  /* 0x0000000c060a7892 */ /* 0x000fe4000f8ec0ff */
[----:B------:R-:W-:-:S04]  /*03f0*/  UISETP.LT.U32.AND UP0, UPT, UR6, UR5, UPT ;  /* 0x000000050600728c */ /* 0x000fc8000bf01070 */
[----:B------:R-:W-:-:S04]  /*0400*/  USEL UR8, UR6, UR5, !UP0 ;  /* 0x0000000506087287 */ /* 0x000fc8000c000000 */
[----:B------:R-:W-:Y:S01]  /*0410*/  UIADD3 UR11, UPT, UPT, -UR7, UR8, URZ ;  /* 0x00000008070b7290 */ /* 0x000fe2000fffe1ff */
[----:B------:R-:W-:Y:S11]  /*0420*/  @!P0 BRA `(.L_x_2) ;  /* 0x0000000800a08947 */ /* 0x000ff60003800000 */
[----:B------:R-:W-:Y:S01]  /*0430*/  USHF.R.U32.HI UR12, URZ, 0x2, UR6 ;  /* 0x00000002ff0c7899 */ /* 0x000fe20008011606 */
[----:B------:R-:W-:Y:S01]  /*0440*/  CS2R R30, SRZ ;  /* 0x00000000001e7805 */ /* 0x000fe2000001ff00 */
[----:B------:R-:W-:Y:S02]  /*0450*/  UISETP.LT.U32.AND UP0, UPT, UR18, UR16, UPT ;  /* 0x000000101200728c */ /* 0x000fe4000bf01070 */
[----:B------:R-:W-:Y:S02]  /*0460*/  UIADD3 UR5, UPT, UPT, UR12, -0x1, URZ ;  /* 0xffffffff0c057890 */ /* 0x000fe4000fffe0ff */
[----:B------:R-:W-:Y:S02]  /*0470*/  USEL UR6, UR18, UR16, UP0 ;  /* 0x0000001012067287 */ /* 0x000fe40008000000 */
[----:B------:R-:W-:Y:S02]  /*0480*/  UISETP.GE.U32.AND UP1, UPT, UR5, 0x7, UPT ;  /* 0x000000070500788c */ /* 0x000fe4000bf26070 */
[----:B------:R-:W-:-:S07]  /*0490*/  ULOP3.LUT UP0, URZ, UR6, 0x1c, URZ, 0xc0, !UPT ;  /* 0x0000001c06ff7892 */ /* 0x000fce000f80c0ff */
[----:B------:R-:W-:Y:S05]  /*04a0*/  BRA.U !UP1, `(.L_x_3) ;  /* 0x0000000509347547 */ /* 0x000fea000b800000 */
[----:B------:R-:W0:Y:S01]  /*04b0*/  LDCU.64 UR20, c[0x0][0x390] ;  /* 0x00007200ff1477ac */ /* 0x000e220008000a00 */
[----:B------:R-:W1:Y:S01]  /*04c0*/  S2UR UR13, SR_CgaCtaId ;  /* 0x00000000000d79c3 */ /* 0x000e620000008800 */
[----:B------:R-:W-:Y:S01]  /*04d0*/  MOV R31, RZ ;  /* 0x000000ff001f7202 */ /* 0x000fe20000000f00 */
[----:B------:R-:W-:Y:S01]  /*04e0*/  UMOV UR5, 0x400 ;  /* 0x0000040000057882 */ /* 0x000fe20000000000 */
[----:B------:R-:W-:Y:S02]  /*04f0*/  ULOP3.LUT UR17, UR12, 0x1f8, URZ, 0xc0, !UPT ;  /* 0x000001f80c117892 */ /* 0x000fe4000f8ec0ff */
[----:B------:R-:W-:Y:S02]  /*0500*/  UIADD3 UR6, UPT, UPT, UR5, 0x10, URZ ;  /* 0x0000001005067890 */ /* 0x000fe4000fffe0ff */
[----:B------:R-:W-:Y:S02]  /*0510*/  ULOP3.LUT UR5, UR12, 0x3ffffff8, URZ, 0xc0, !UPT ;  /* 0x3ffffff80c057892 */ /* 0x000fe4000f8ec0ff */
[----:B------:R-:W-:-:S02]  /*0520*/  MOV R30, UR17 ;  /* 0x00000011001e7c02 */ /* 0x000fc40008000f00 */
[----:B------:R-:W-:Y:S01]  /*0530*/  UIADD3 UR5, UPT, UPT, -UR5, URZ, URZ ;  /* 0x000000ff05057290 */ /* 0x000fe2000fffe1ff */
[----:B0-----:R-:W-:-:S04]  /*0540*/  LEA R34, P0, R25, UR20, 0x2 ;  /* 0x0000001419227c11 */ /* 0x001fc8000f8010ff */
[----:B------:R-:W-:Y:S02]  /*0550*/  IADD3 R34, P1, PT, R34, 0x40, RZ ;  /* 0x0000004022227810 */ /* 0x000fe40007f3e0ff */
[----:B------:R-:W-:Y:S01]  /*0560*/  LEA.HI.X R35, R25, UR21, R24, 0x2, P0 ;  /* 0x0000001519237c11 */ /* 0x000fe200080f1418 */
[----:B-1----:R-:W-:-:S03]  /*0570*/  ULEA UR6, UR13, UR6, 0x18 ;  /* 0x000000060d067291 */ /* 0x002fc6000f8ec0ff */
[----:B------:R-:W-:Y:S01]  /*0580*/  IADD3.X R35, PT, PT, RZ, R35, RZ, P1, !PT ;  /* 0x00000023ff237210 */ /* 0x000fe20000ffe4ff */
[----:B------:R-:W-:-:S12]  /*0590*/  UIADD3 UR6, UPT, UPT, UR6, 0x40, URZ ;  /* 0x0000004006067890 */ /* 0x000fd8000fffe0ff */
.L_x_4:
[----:B------:R-:W2:Y:S04]  /*05a0*/  LDG.E.128 R12, desc[UR14][R34.64+-0x40] ;  /* 0xffffc00e220c7981 */ /* 0x000ea8000c1e1d00 */
[----:B------:R-:W3:Y:S04]  /*05b0*/  LDG.E.128 R4, desc[UR14][R34.64+-0x30] ;  /* 0xffffd00e22047981 */ /* 0x000ee8000c1e1d00 */
[----:B------:R-:W4:Y:S04]  /*05c0*/  LDG.E.128 R8, desc[UR14][R34.64+-0x20] ;  /* 0xffffe00e22087981 */ /* 0x000f28000c1e1d00 */
[----:B------:R-:W2:Y:S04]  /*05d0*/  LDS.128 R16, [UR6+-0x40] ;  /* 0xffffc006ff107984 */ /* 0x000ea80008000c00 */
[----:B------:R-:W4:Y:S01]  /*05e0*/  LDS.128 R20, [UR6+-0x20] ;  /* 0xffffe006ff147984 */ /* 0x000f220008000c00 */
[----:B--2---:R-:W-:-:S04]  /*05f0*/  FMUL R13, R13, R17 ;  /* 0x000000110d0d7220 */ /* 0x004fc80000400000 */
[----:B------:R-:W-:-:S04]  /*0600*/  FFMA R13, R12, R16, R13 ;  /* 0x000000100c0d7223 */ /* 0x000fc8000000000d */
[----:B------:R-:W-:-:S04]  /*0610*/  FFMA R14, R14, R18, R13 ;  /* 0x000000120e0e7223 */ /* 0x000fc8000000000d */
[----:B------:R-:W-:Y:S02]  /*0620*/  FFMA R26, R15, R19, R14 ;  /* 0x000000130f1a7223 */ /* 0x000fe4000000000e */
[----:B------:R-:W2:Y:S04]  /*0630*/  LDG.E.128 R16, desc[UR14][R34.64+-0x10] ;  /* 0xfffff00e22107981 */ /* 0x000ea8000c1e1d00 */
[----:B------:R-:W3:Y:S01]  /*0640*/  LDS.128 R12, [UR6+-0x30] ;  /* 0xffffd006ff0c7984 */ /* 0x000ee20008000c00 */
[----:B----4-:R-:W-:-:S04]  /*0650*/  FMUL R9, R9, R21 ;  /* 0x0000001509097220 */ /* 0x010fc80000400000 */
[----:B------:R-:W-:Y:S01]  /*0660*/  FFMA R9, R8, R20, R9 ;  /* 0x0000001408097223 */ /* 0x000fe20000000009 */
[----:B---3--:R-:W-:-:S04]  /*0670*/  FMUL R5, R5, R13 ;  /* 0x0000000d05057220 */ /* 0x008fc80000400000 */
[----:B------:R-:W-:-:S04]  /*0680*/  FFMA R5, R4, R12, R5 ;  /* 0x0000000c04057223 */ /* 0x000fc80000000005 */
[----:B------:R-:W-:-:S04]  /*0690*/  FFMA R6, R6, R14, R5 ;  /* 0x0000000e06067223 */ /* 0x000fc80000000005 */
[----:B------:R-:W-:Y:S02]  /*06a0*/  FFMA R20, R7, R15, R6 ;  /* 0x0000000f07147223 */ /* 0x000fe40000000006 */
[----:B------:R-:W3:Y:S04]  /*06b0*/  LDG.E.128 R12, desc[UR14][R34.64] ;  /* 0x0000000e220c7981 */ /* 0x000ee8000c1e1d00 */
[----:B------:R-:W2:Y:S01]  /*06c0*/  LDS.128 R4, [UR6+-0x10] ;  /* 0xfffff006ff047984 */ /* 0x000ea20008000c00 */
[----:B------:R-:W-:-:S04]  /*06d0*/  FFMA R10, R10, R22, R9 ;  /* 0x000000160a0a7223 */ /* 0x000fc80000000009 */
[----:B------:R-:W-:Y:S02]  /*06e0*/  FFMA R23, R11, R23, R10 ;  /* 0x000000170b177223 */ /* 0x000fe4000000000a */
[----:B------:R-:W4:Y:S01]  /*06f0*/  LDG.E.128 R8, desc[UR14][R34.64+0x10] ;  /* 0x0000100e22087981 */ /* 0x000f22000c1e1d00 */
[----:B--2---:R-:W-:-:S04]  /*0700*/  FMUL R5, R17, R5 ;  /* 0x0000000511057220 */ /* 0x004fc80000400000 */
[----:B------:R-:W-:-:S04]  /*0710*/  FFMA R5, R16, R4, R5 ;  /* 0x0000000410057223 */ /* 0x000fc80000000005 */
[----:B------:R-:W-:-:S04]  /*0720*/  FFMA R6, R18, R6, R5 ;  /* 0x0000000612067223 */ /* 0x000fc80000000005 */
[----:B------:R-:W-:Y:S02]  /*0730*/  FFMA R21, R19, R7, R6 ;  /* 0x0000000713157223 */ /* 0x000fe40000000006 */
[----:B------:R-:W3:Y:S04]  /*0740*/  LDS.128 R4, [UR6] ;  /* 0x00000006ff047984 */ /* 0x000ee80008000c00 */
[----:B------:R-:W4:Y:S01]  /*0750*/  LDS.128 R16, [UR6+0x10] ;  /* 0x00001006ff107984 */ /* 0x000f220008000c00 */
[----:B---3--:R-:W-:-:S04]  /*0760*/  FMUL R5, R13, R5 ;  /* 0x000000050d057220 */ /* 0x008fc80000400000 */
[----:B------:R-:W-:-:S04]  /*0770*/  FFMA R5, R12, R4, R5 ;  /* 0x000000040c057223 */ /* 0x000fc80000000005 */
[----:B------:R-:W-:-:S04]  /*0780*/  FFMA R6, R14, R6, R5 ;  /* 0x000000060e067223 */ /* 0x000fc80000000005 */
[----:B------:R-:W-:Y:S02]  /*0790*/  FFMA R22, R15, R7, R6 ;  /* 0x000000070f167223 */ /* 0x000fe40000000006 */
[----:B------:R-:W2:Y:S04]  /*07a0*/  LDG.E.128 R12, desc[UR14][R34.64+0x20] ;  /* 0x0000200e220c7981 */ /* 0x000ea8000c1e1d00 */
[----:B------:R0:W3:Y:S01]  /*07b0*/  LDG.E.128 R4, desc[UR14][R34.64+0x30] ;  /* 0x0000300e22047981 */ /* 0x0000e2000c1e1d00 */
[----:B----4-:R-:W-:-:S04]  /*07c0*/  FMUL R9, R9, R17 ;  /* 0x0000001109097220 */ /* 0x010fc80000400000 */
[----:B------:R-:W-:-:S04]  /*07d0*/  FFMA R9, R8, R16, R9 ;  /* 0x0000001008097223 */ /* 0x000fc80000000009 */
[----:B------:R-:W-:Y:S01]  /*07e0*/  FFMA R10, R10, R18, R9 ;  /* 0x000000120a0a7223 */ /* 0x000fe20000000009 */
[----:B------:R-:W-:-:S03]  /*07f0*/  FADD R31, R26, R31 ;  /* 0x0000001f1a1f7221 */ /* 0x000fc60000000000 */
[----:B------:R-:W-:Y:S02]  /*0800*/  FFMA R26, R11, R19, R10 ;  /* 0x000000130b1a7223 */ /* 0x000fe4000000000a */
[----:B------:R-:W2:Y:S04]  /*0810*/  LDS.128 R8, [UR6+0x20] ;  /* 0x00002006ff087984 */ /* 0x000ea80008000c00 */
[----:B------:R-:W3:Y:S01]  /*0820*/  LDS.128 R16, [UR6+0x30] ;  /* 0x00003006ff107984 */ /* 0x000ee20008000c00 */
[----:B------:R-:W-:-:S04]  /*0830*/  FADD R20, R31, R20 ;  /* 0x000000141f147221 */ /* 0x000fc80000000000 */
[----:B------:R-:W-:Y:S01]  /*0840*/  FADD R20, R20, R23 ;  /* 0x0000001714147221 */ /* 0x000fe20000000000 */
[----:B------:R-:W-:-:S03]  /*0850*/  UIADD3 UR5, UPT, UPT, UR5, 0x8, URZ ;  /* 0x0000000805057890 */ /* 0x000fc6000fffe0ff */
[----:B------:R-:W-:Y:S01]  /*0860*/  FADD R21, R20, R21 ;  /* 0x0000001514157221 */ /* 0x000fe20000000000 */
[----:B------:R-:W-:-:S03]  /*0870*/  UISETP.NE.AND UP1, UPT, UR5, URZ, UPT ;  /* 0x000000ff0500728c */ /* 0x000fc6000bf25270 */
[----:B------:R-:W-:-:S04]  /*0880*/  FADD R21, R21, R22 ;  /* 0x0000001615157221 */ /* 0x000fc80000000000 */
[----:B------:R-:W-:Y:S01]  /*0890*/  FADD R21, R21, R26 ;  /* 0x0000001a15157221 */ /* 0x000fe20000000000 */
[----:B0-----:R-:W-:Y:S01]  /*08a0*/  IADD3 R34, P0, PT, R34, 0x80, RZ ;  /* 0x0000008022227810 */ /* 0x001fe20007f1e0ff */
[----:B------:R-:W-:-:S03]  /*08b0*/  UIADD3 UR6, UPT, UPT, UR6, 0x80, URZ ;  /* 0x0000008006067890 */ /* 0x000fc6000fffe0ff */
[----:B------:R-:W-:Y:S01]  /*08c0*/  IADD3.X R35, PT, PT, RZ, R35, RZ, P0, !PT ;  /* 0x00000023ff237210 */ /* 0x000fe200007fe4ff */
[----:B--2---:R-:W-:-:S04]  /*08d0*/  FMUL R9, R13, R9 ;  /* 0x000000090d097220 */ /* 0x004fc80000400000 */
[----:B------:R-:W-:Y:S01]  /*08e0*/  FFMA R9, R12, R8, R9 ;  /* 0x000000080c097223 */ /* 0x000fe20000000009 */
[----:B---3--:R-:W-:-:S03]  /*08f0*/  FMUL R5, R5, R17 ;  /* 0x0000001105057220 */ /* 0x008fc60000400000 */
[----:B------:R-:W-:Y:S01]  /*0900*/  FFMA R10, R14, R10, R9 ;  /* 0x0000000a0e0a7223 */ /* 0x000fe20000000009 */
[----:B------:R-:W-:-:S03]  /*0910*/  FFMA R5, R4, R16, R5 ;  /* 0x0000001004057223 */ /* 0x000fc60000000005 */
[----:B------:R-:W-:Y:S01]  /*0920*/  FFMA R10, R15, R11, R10 ;  /* 0x0000000b0f0a7223 */ /* 0x000fe2000000000a */
[----:B------:R-:W-:-:S03]  /*0930*/  FFMA R6, R6, R18, R5 ;  /* 0x0000001206067223 */ /* 0x000fc60000000005 */
[----:B------:R-:W-:Y:S01]  /*0940*/  FADD R10, R21, R10 ;  /* 0x0000000a150a7221 */ /* 0x000fe20000000000 */
[----:B------:R-:W-:-:S04]  /*0950*/  FFMA R7, R7, R19, R6 ;  /* 0x0000001307077223 */ /* 0x000fc80000000006 */
[----:B------:R-:W-:Y:S01]  /*0960*/  FADD R31, R10, R7 ;  /* 0x000000070a1f7221 */ /* 0x000fe20000000000 */
[----:B------:R-:W-:Y:S06]  /*0970*/  BRA.U UP1, `(.L_x_4) ;  /* 0xfffffffd01087547 */ /* 0x000fec000b83ffff */
.L_x_3:
[----:B------:R-:W-:Y:S05]  /*0980*/  BRA.U !UP0, `(.L_x_2) ;  /* 0x0000000508487547 */ /* 0x000fea000b800000 */
[----:B------:R-:W0:Y:S01]  /*0990*/  LDCU.64 UR20, c[0x0][0x390] ;  /* 0x00007200ff1477ac */ /* 0x000e220008000a00 */
[----:B------:R-:W-:Y:S02]  /*09a0*/  ULOP3.LUT UR5, UR12, 0x7, URZ, 0xc0, !UPT ;  /* 0x000000070c057892 */ /* 0x000fe4000f8ec0ff */
[----:B------:R-:W-:Y:S02]  /*09b0*/  UISETP.NE.AND UP1, UPT, UR10, URZ, UPT ;  /* 0x000000ff0a00728c */ /* 0x000fe4000bf25270 */
[----:B------:R-:W-:-:S04]  /*09c0*/  UIADD3 UR5, UPT, UPT, UR5, -0x1, URZ ;  /* 0xffffffff05057890 */ /* 0x000fc8000fffe0ff */
[----:B------:R-:W-:Y:S01]  /*09d0*/  UISETP.GE.U32.AND UP0, UPT, UR5, 0x3, UPT ;  /* 0x000000030500788c */ /* 0x000fe2000bf06070 */
[----:B0-----:R-:W-:-:S04]  /*09e0*/  LEA R36, P0, R25, UR20, 0x2 ;  /* 0x0000001419247c11 */ /* 0x001fc8000f8010ff */
[----:B------:R-:W-:-:S04]  /*09f0*/  LEA.HI.X R37, R25, UR21, R24, 0x2, P0 ;  /* 0x0000001519257c11 */ /* 0x000fc800080f1418 */
[----:B------:R-:W-:Y:S05]  /*0a00*/  BRA.U !UP0, `(.L_x_5) ;  /* 0x00000001088c7547 */ /* 0x000fea000b800000 */
[----:B------:R-:W-:-:S05]  /*0a10*/  IMAD.WIDE.U32 R24, R30, 0x10, R36 ;  /* 0x000000101e187825 */ /* 0x000fca00078e0024 */
[----:B------:R-:W2:Y:S01]  /*0a20*/  LDG.E.128 R16, desc[UR14][R24.64] ;  /* 0x0000000e18107981 */ /* 0x000ea2000c1e1d00 */
[----:B------:R-:W-:Y:S01]  /*0a30*/  MOV R4, 0x400 ;  /* 0x0000040000047802 */ /* 0x000fe20000000f00 */
[----:B------:R-:W0:Y:S03]  /*0a40*/  S2R R5, SR_CgaCtaId ;  /* 0x0000000000057919 */ /* 0x000e260000008800 */
[----:B------:R-:W-:Y:S01]  /*0a50*/  IADD3 R4, PT, PT, R4, 0x10, RZ ;  /* 0x0000001004047810 */ /* 0x000fe20007ffe0ff */
[----:B------:R-:W3:Y:S04]  /*0a60*/  LDG.E.128 R8, desc[UR14][R24.64+0x20] ;  /* 0x0000200e18087981 */ /* 0x000ee8000c1e1d00 */
[----:B------:R-:W4:Y:S01]  /*0a70*/  LDG.E.128 R12, desc[UR14][R24.64+0x30] ;  /* 0x0000300e180c7981 */ /* 0x000f22000c1e1d00 */
[----:B0-----:R-:W-:-:S04]  /*0a80*/  LEA R5, R5, R4, 0x18 ;  /* 0x0000000405057211 */ /* 0x001fc800078ec0ff */
[C---:B------:R-:W-:Y:S02]  /*0a90*/  LEA R34, R30.reuse, R5, 0x4 ;  /* 0x000000051e227211 */ /* 0x040fe400078e20ff */
[----:B------:R0:W5:Y:S04]  /*0aa0*/  LDG.E.128 R4, desc[UR14][R24.64+0x10] ;  /* 0x0000100e18047981 */ /* 0x000168000c1e1d00 */
[----:B------:R-:W2:Y:S04]  /*0ab0*/  LDS.128 R20, [R34] ;  /* 0x0000000022147984 */ /* 0x000ea80000000c00 */
[----:B0-----:R-:W4:Y:S01]  /*0ac0*/  LDS.128 R24, [R34+0x30] ;  /* 0x0000300022187984 */ /* 0x001f220000000c00 */
[----:B------:R-:W-:Y:S01]  /*0ad0*/  IADD3 R30, PT, PT, R30, 0x4, RZ ;  /* 0x000000041e1e7810 */ /* 0x000fe20007ffe0ff */
[----:B--2---:R-:W-:-:S04]  /*0ae0*/  FMUL R17, R17, R21 ;  /* 0x0000001511117220 */ /* 0x004fc80000400000 */
[----:B------:R-:W-:-:S04]  /*0af0*/  FFMA R17, R16, R20, R17 ;  /* 0x0000001410117223 */ /* 0x000fc80000000011 */
[----:B------:R-:W-:-:S04]  /*0b00*/  FFMA R18, R18, R22, R17 ;  /* 0x0000001612127223 */ /* 0x000fc80000000011 */
[----:B------:R-:W-:Y:S02]  /*0b10*/  FFMA R35, R19, R23, R18 ;  /* 0x0000001713237223 */ /* 0x000fe40000000012 */
[----:B------:R-:W5:Y:S04]  /*0b20*/  LDS.128 R16, [R34+0x10] ;  /* 0x0000100022107984 */ /* 0x000f680000000c00 */
[----:B------:R-:W3:Y:S01]  /*0b30*/  LDS.128 R20, [R34+0x20] ;  /* 0x0000200022147984 */ /* 0x000ee20000000c00 */
[----:B----4-:R-:W-:Y:S01]  /*0b40*/  FMUL R13, R13, R25 ;  /* 0x000000190d0d7220 */ /* 0x010fe20000400000 */
[----:B------:R-:W-:-:S03]  /*0b50*/  FADD R35, R31, R35 ;  /* 0x000000231f237221 */ /* 0x000fc60000000000 */
[----:B------:R-:W-:-:S04]  /*0b60*/  FFMA R13, R12, R24, R13 ;  /* 0x000000180c0d7223 */ /* 0x000fc8000000000d */
[----:B------:R-:W-:-:S04]  /*0b70*/  FFMA R14, R14, R26, R13 ;  /* 0x0000001a0e0e7223 */ /* 0x000fc8000000000d */
[----:B------:R-:W-:Y:S01]  /*0b80*/  FFMA R15, R15, R27, R14 ;  /* 0x0000001b0f0f7223 */ /* 0x000fe2000000000e */
[----:B-----5:R-:W-:-:S04]  /*0b90*/  FMUL R5, R5, R17 ;  /* 0x0000001105057220 */ /* 0x020fc80000400000 */
        /* <DEDUP_REMOVED lines=8> */
[----:B------:R-:W-:-:S04]  /*0c20*/  FADD R6, R6, R11 ;  /* 0x0000000b06067221 */ /* 0x000fc80000000000 */
[----:B------:R-:W-:-:S07]  /*0c30*/  FADD R31, R6, R15 ;  /* 0x0000000f061f7221 */ /* 0x000fce0000000000 */
.L_x_5:
[----:B------:R-:W-:Y:S05]  /*0c40*/  BRA.U !UP1, `(.L_x_2) ;  /* 0x0000000109987547 */ /* 0x000fea000b800000 */
[----:B------:R-:W-:Y:S02]  /*0c50*/  UISETP.NE.AND UP0, UPT, UR10, 0x4, UPT ;  /* 0x000000040a00788c */ /* 0x000fe4000bf05270 */
[----:B------:R-:W-:-:S07]  /*0c60*/  UISETP.NE.AND UP1, UPT, UR9, URZ, UPT ;  /* 0x000000ff0900728c */ /* 0x000fce000bf25270 */
[----:B------:R-:W-:Y:S05]  /*0c70*/  BRA.U !UP0, `(.L_x_6) ;  /* 0x0000000108547547 */ /* 0x000fea000b800000 */
[----:B------:R-:W-:-:S05]  /*0c80*/  IMAD.WIDE.U32 R20, R30, 0x10, R36 ;  /* 0x000000101e147825 */ /* 0x000fca00078e0024 */
[----:B------:R-:W2:Y:S04]  /*0c90*/  LDG.E.128 R4, desc[UR14][R20.64] ;  /* 0x0000000e14047981 */ /* 0x000ea8000c1e1d00 */
[----:B------:R-:W3:Y:S01]  /*0ca0*/  LDG.E.128 R8, desc[UR14][R20.64+0x10] ;  /* 0x0000100e14087981 */ /* 0x000ee2000c1e1d00 */
[----:B------:R-:W-:Y:S01]  /*0cb0*/  MOV R12, 0x400 ;  /* 0x00000400000c7802 */ /* 0x000fe20000000f00 */
[----:B------:R-:W0:Y:S03]  /*0cc0*/  S2R R13, SR_CgaCtaId ;  /* 0x00000000000d7919 */ /* 0x000e260000008800 */
[----:B------:R-:W-:-:S04]  /*0cd0*/  IADD3 R12, PT, PT, R12, 0x10, RZ ;  /* 0x000000100c0c7810 */ /* 0x000fc80007ffe0ff */
[----:B0-----:R-:W-:-:S04]  /*0ce0*/  LEA R13, R13, R12, 0x18 ;  /* 0x0000000c0d0d7211 */ /* 0x001fc800078ec0ff */
[C---:B------:R-:W-:Y:S02]  /*0cf0*/  LEA R22, R30.reuse, R13, 0x4 ;  /* 0x0000000d1e167211 */ /* 0x040fe400078e20ff */
[----:B------:R-:W-:-:S03]  /*0d00*/  IADD3 R30, PT, PT, R30, 0x2, RZ ;  /* 0x000000021e1e7810 */ /* 0x000fc60007ffe0ff */
[----:B------:R-:W2:Y:S04]  /*0d10*/  LDS.128 R12, [R22] ;  /* 0x00000000160c7984 */ /* 0x000ea80000000c00 */
[----:B------:R-:W3:Y:S01]  /*0d20*/  LDS.128 R16, [R22+0x10] ;  /* 0x0000100016107984 */ /* 0x000ee20000000c00 */
        /* <DEDUP_REMOVED lines=9> */
[----:B------:R-:W-:-:S07]  /*0dc0*/  FADD R31, R6, R11 ;  /* 0x0000000b061f7221 */ /* 0x000fce0000000000 */
.L_x_6:
[----:B------:R-:W-:Y:S05]  /*0dd0*/  BRA.U !UP1, `(.L_x_2) ;  /* 0x0000000109347547 */ /* 0x000fea000b800000 */
[----:B------:R-:W-:-:S06]  /*0de0*/  IMAD.WIDE.U32 R4, R30, 0x10, R36 ;  /* 0x000000101e047825 */ /* 0x000fcc00078e0024 */
[----:B------:R-:W2:Y:S01]  /*0df0*/  LDG.E.128 R4, desc[UR14][R4.64] ;  /* 0x0000000e04047981 */ /* 0x000ea2000c1e1d00 */
[----:B------:R-:W-:Y:S01]  /*0e00*/  MOV R8, 0x400 ;  /* 0x0000040000087802 */ /* 0x000fe20000000f00 */
[----:B------:R-:W0:Y:S03]  /*0e10*/  S2R R9, SR_CgaCtaId ;  /* 0x0000000000097919 */ /* 0x000e260000008800 */
[----:B------:R-:W-:-:S04]  /*0e20*/  IADD3 R8, PT, PT, R8, 0x10, RZ ;  /* 0x0000001008087810 */ /* 0x000fc80007ffe0ff */
[----:B0-----:R-:W-:-:S04]  /*0e30*/  LEA R9, R9, R8, 0x18 ;  /* 0x0000000809097211 */ /* 0x001fc800078ec0ff */
[----:B------:R-:W-:-:S06]  /*0e40*/  LEA R8, R30, R9, 0x4 ;  /* 0x000000091e087211 */ /* 0x000fcc00078e20ff */
[----:B------:R-:W2:Y:S02]  /*0e50*/  LDS.128 R8, [R8] ;  /* 0x0000000008087984 */ /* 0x000ea40000000c00 */
[----:B--2---:R-:W-:-:S04]  /*0e60*/  FMUL R9, R5, R9 ;  /* 0x0000000905097220 */ /* 0x004fc80000400000 */
[----:B------:R-:W-:-:S04]  /*0e70*/  FFMA R9, R4, R8, R9 ;  /* 0x0000000804097223 */ /* 0x000fc80000000009 */
[----:B------:R-:W-:-:S04]  /*0e80*/  FFMA R6, R6, R10, R9 ;  /* 0x0000000a06067223 */ /* 0x000fc80000000009 */
[----:B------:R-:W-:-:S04]  /*0e90*/  FFMA R6, R7, R11, R6 ;  /* 0x0000000b07067223 */ /* 0x000fc80000000006 */
[----:B------:R-:W-:-:S07]  /*0ea0*/  FADD R31, R31, R6 ;  /* 0x000000061f1f7221 */ /* 0x000fce0000000000 */
.L_x_2:
[----:B------:R-:W-:-:S04]  /*0eb0*/  LOP3.LUT R13, R2, 0x7fc, RZ, 0xc0, !PT ;  /* 0x000007fc020d7812 */ /* 0x000fc800078ec0ff */
[----:B------:R-:W-:-:S13]  /*0ec0*/  ISETP.NE.AND P0, PT, R13, R2, PT ;  /* 0x000000020d00720c */ /* 0x000fda0003f05270 */
[----:B------:R-:W-:Y:S05]  /*0ed0*/  @!P0 BRA `(.L_x_7) ;  /* 0x00000008001c8947 */ /* 0x000fea0003800000 */
[----:B------:R-:W-:Y:S01]  /*0ee0*/  UIADD3 UR5, UPT, UPT, UR7, -UR8, URZ ;  /* 0x8000000807057290 */ /* 0x000fe2000fffe0ff */
[----:B------:R-:W-:Y:S01]  /*0ef0*/  IADD3 R2, PT, PT, R28, UR4, RZ ;  /* 0x000000041c027c10 */ /* 0x000fe2000fffe0ff */
[----:B------:R-:W-:Y:S02]  /*0f00*/  ULOP3.LUT UP0, URZ, UR11, 0xf, URZ, 0xc0, !UPT ;  /* 0x0000000f0bff7892 */ /* 0x000fe4000f80c0ff */
[----:B------:R-:W-:-:S09]  /*0f10*/  UISETP.GT.U32.AND UP1, UPT, UR5, -0x10, UPT ;  /* 0xfffffff00500788c */ /* 0x000fd2000bf24070 */
[----:B------:R-:W-:Y:S05]  /*0f20*/  BRA.U UP1, `(.L_x_8) ;  /* 0x0000000101c87547 */ /* 0x000fea000b800000 */
[----:B------:R-:W0:Y:S01]  /*0f30*/  S2R R5, SR_CgaCtaId ;  /* 0x0000000000057919 */ /* 0x000e220000008800 */
[----:B------:R-:W-:Y:S01]  /*0f40*/  MOV R4, 0x400 ;  /* 0x0000040000047802 */ /* 0x000fe20000000f00 */
[----:B------:R-:W-:Y:S01]  /*0f50*/  ULOP3.LUT UR11, UR11, 0xfffffff0, URZ, 0xc0, !UPT ;  /* 0xfffffff00b0b7892 */ /* 0x000fe2000f8ec0ff */
[----:B------:R-:W-:Y:S02]  /*0f60*/  UMOV UR5, URZ ;  /* 0x000000ff00057c82 */ /* 0x000fe40008000000 */
[----:B------:R-:W-:-:S04]  /*0f70*/  IADD3 R4, PT, PT, R4, 0x10, RZ ;  /* 0x0000001004047810 */ /* 0x000fc80007ffe0ff */
[----:B0-----:R-:W-:-:S07]  /*0f80*/  LEA R12, R5, R4, 0x18 ;  /* 0x00000004050c7211 */ /* 0x001fce00078ec0ff */
.L_x_9:
[----:B------:R-:W0:Y:S01]  /*0f90*/  LDC.64 R26, c[0x0][0x390] ;  /* 0x0000e400ff1a7b82 */ /* 0x000e220000000a00 */
[----:B------:R-:W-:-:S05]  /*0fa0*/  IADD3 R5, PT, PT, R2, R13, RZ ;  /* 0x0000000d02057210 */ /* 0x000fca0007ffe0ff */
[----:B0-----:R-:W-:-:S05]  /*0fb0*/  IMAD.WIDE R26, R5, 0x4, R26 ;  /* 0x00000004051a7825 */ /* 0x001fca00078e021a */
[----:B------:R-:W2:Y:S04]  /*0fc0*/  LDG.E R8, desc[UR14][R26.64] ;  /* 0x0000000e1a087981 */ /* 0x000ea8000c1e1900 */
[----:B------:R-:W3:Y:S04]  /*0fd0*/  LDG.E R9, desc[UR14][R26.64+0x4] ;  /* 0x0000040e1a097981 */ /* 0x000ee8000c1e1900 */
[----:B------:R-:W4:Y:S04]  /*0fe0*/  LDG.E R17, desc[UR14][R26.64+0x8] ;  /* 0x0000080e1a117981 */ /* 0x000f28000c1e1900 */
[----:B------:R-:W5:Y:S04]  /*0ff0*/  LDG.E R18, desc[UR14][R26.64+0xc] ;  /* 0x00000c0e1a127981 */ /* 0x000f68000c1e1900 */
[----:B------:R-:W5:Y:S01]  /*1000*/  LDG.E R21, desc[UR14][R26.64+0x10] ;  /* 0x0000100e1a157981 */ /* 0x000f62000c1e1900 */
[----:B------:R-:W-:-:S03]  /*1010*/  LEA R15, R13, R12, 0x2 ;  /* 0x0000000c0d0f7211 */ /* 0x000fc600078e10ff */
[----:B------:R-:W5:Y:S04]  /*1020*/  LDG.E R24, desc[UR14][R26.64+0x14] ;  /* 0x0000140e1a187981 */ /* 0x000f68000c1e1900 */
[----:B------:R-:W2:Y:S04]  /*1030*/  LDS.128 R4, [R15] ;  /* 0x000000000f047984 */ /* 0x000ea80000000c00 */
[----:B------:R-:W5:Y:S04]  /*1040*/  LDG.E R25, desc[UR14][R26.64+0x18] ;  /* 0x0000180e1a197981 */ /* 0x000f68000c1e1900 */
[----:B------:R-:W5:Y:S04]  /*1050*/  LDG.E R14, desc[UR14][R26.64+0x1c] ;  /* 0x00001c0e1a0e7981 */ /* 0x000f68000c1e1900 */
[----:B------:R-:W5:Y:S04]  /*1060*/  LDG.E R23, desc[UR14][R26.64+0x20] ;  /* 0x0000200e1a177981 */ /* 0x000f68000c1e1900 */
[----:B------:R-:W5:Y:S04]  /*1070*/  LDG.E R16, desc[UR14][R26.64+0x24] ;  /* 0x0000240e1a107981 */ /* 0x000f68000c1e1900 */
[----:B------:R-:W5:Y:S04]  /*1080*/  LDG.E R19, desc[UR14][R26.64+0x30] ;  /* 0x0000300e1a137981 */ /* 0x000f68000c1e1900 */
[----:B------:R-:W5:Y:S04]  /*1090*/  LDG.E R20, desc[UR14][R26.64+0x34] ;  /* 0x0000340e1a147981 */ /* 0x000f68000c1e1900 */
[----:B------:R-:W5:Y:S01]  /*10a0*/  LDG.E R22, desc[UR14][R26.64+0x3c] ;  /* 0x00003c0e1a167981 */ /* 0x000f62000c1e1900 */
[----:B--2---:R-:W-:-:S04]  /*10b0*/  FFMA R4, R8, R4, R31 ;  /* 0x0000000408047223 */ /* 0x004fc8000000001f */
[----:B---3--:R-:W-:Y:S02]  /*10c0*/  FFMA R5, R5, R9, R4 ;  /* 0x0000000905057223 */ /* 0x008fe40000000004 */
[----:B------:R-:W0:Y:S02]  /*10d0*/  LDS.128 R8, [R15+0x10] ;  /* 0x000010000f087984 */ /* 0x000e240000000c00 */
[----:B----4-:R-:W-:Y:S02]  /*10e0*/  FFMA R6, R6, R17, R5 ;  /* 0x0000001106067223 */ /* 0x010fe40000000005 */
[----:B------:R-:W2:Y:S02]  /*10f0*/  LDG.E R17, desc[UR14][R26.64+0x28] ;  /* 0x0000280e1a117981 */ /* 0x000ea4000c1e1900 */
[----:B-----5:R-:W-:Y:S02]  /*1100*/  FFMA R6, R7, R18, R6 ;  /* 0x0000001207067223 */ /* 0x020fe40000000006 */
[----:B------:R-:W3:Y:S02]  /*1110*/  LDG.E R18, desc[UR14][R26.64+0x2c] ;  /* 0x00002c0e1a127981 */ /* 0x000ee4000c1e1900 */
[----:B0-----:R-:W-:-:S02]  /*1120*/  FFMA R6, R21, R8, R6 ;  /* 0x0000000815067223 */ /* 0x001fc40000000006 */
[----:B------:R-:W4:Y:S02]  /*1130*/  LDG.E R21, desc[UR14][R26.64+0x38] ;  /* 0x0000380e1a157981 */ /* 0x000f24000c1e1900 */
[----:B------:R-:W-:Y:S02]  /*1140*/  FFMA R9, R9, R24, R6 ;  /* 0x0000001809097223 */ /* 0x000fe40000000006 */
[----:B------:R-:W0:Y:S02]  /*1150*/  LDS.128 R4, [R15+0x20] ;  /* 0x000020000f047984 */ /* 0x000e240000000c00 */
[----:B------:R-:W-:-:S04]  /*1160*/  FFMA R10, R10, R25, R9 ;  /* 0x000000190a0a7223 */ /* 0x000fc80000000009 */
[----:B------:R-:W-:-:S04]  /*1170*/  FFMA R10, R11, R14, R10 ;  /* 0x0000000e0b0a7223 */ /* 0x000fc8000000000a */
[----:B0-----:R-:W-:Y:S02]  /*1180*/  FFMA R4, R23, R4, R10 ;  /* 0x0000000417047223 */ /* 0x001fe4000000000a */
[----:B------:R-:W0:Y:S02]  /*1190*/  LDS.128 R8, [R15+0x30] ;  /* 0x000030000f087984 */ /* 0x000e240000000c00 */
[----:B------:R-:W-:Y:S01]  /*11a0*/  FFMA R5, R5, R16, R4 ;  /* 0x0000001005057223 */ /* 0x000fe20000000004 */
[----:B------:R-:W-:-:S04]  /*11b0*/  UIADD3 UR5, UPT, UPT, UR5, 0x10, URZ ;  /* 0x0000001005057890 */ /* 0x000fc8000fffe0ff */
[----:B------:R-:W-:Y:S01]  /*11c0*/  UISETP.NE.AND UP1, UPT, UR5, UR11, UPT ;  /* 0x0000000b0500728c */ /* 0x000fe2000bf25270 */
[----:B------:R-:W-:Y:S01]  /*11d0*/  IADD3 R13, PT, PT, R13, 0x10, RZ ;  /* 0x000000100d0d7810 */ /* 0x000fe20007ffe0ff */
[----:B--2---:R-:W-:-:S04]  /*11e0*/  FFMA R6, R6, R17, R5 ;  /* 0x0000001106067223 */ /* 0x004fc80000000005 */
[----:B---3--:R-:W-:-:S04]  /*11f0*/  FFMA R6, R7, R18, R6 ;  /* 0x0000001207067223 */ /* 0x008fc80000000006 */
[----:B0-----:R-:W-:-:S04]  /*1200*/  FFMA R6, R19, R8, R6 ;  /* 0x0000000813067223 */ /* 0x001fc80000000006 */
[----:B------:R-:W-:-:S04]  /*1210*/  FFMA R9, R9, R20, R6 ;  /* 0x0000001409097223 */ /* 0x000fc80000000006 */
[----:B----4-:R-:W-:-:S04]  /*1220*/  FFMA R10, R10, R21, R9 ;  /* 0x000000150a0a7223 */ /* 0x010fc80000000009 */
[----:B------:R-:W-:Y:S01]  /*1230*/  FFMA R31, R11, R22, R10 ;  /* 0x000000160b1f7223 */ /* 0x000fe2000000000a */
[----:B------:R-:W-:Y:S06]  /*1240*/  BRA.U UP1, `(.L_x_9) ;  /* 0xfffffffd01507547 */ /* 0x000fec000b83ffff */
.L_x_8:
[----:B------:R-:W-:Y:S05]  /*1250*/  BRA.U !UP0, `(.L_x_7) ;  /* 0x00000005083c7547 */ /* 0x000fea000b800000 */
[----:B------:R-:W-:-:S04]  /*1260*/  UIADD3 UR10, UPT, UPT, UR8, -UR10, URZ ;  /* 0x8000000a080a7290 */ /* 0x000fc8000fffe0ff */
[----:B------:R-:W-:Y:S02]  /*1270*/  ULOP3.LUT UR5, UR10, 0xf, URZ, 0xc0, !UPT ;  /* 0x0000000f0a057892 */ /* 0x000fe4000f8ec0ff */
[----:B------:R-:W-:Y:S02]  /*1280*/  ULOP3.LUT UP1, URZ, UR10, 0x7, URZ, 0xc0, !UPT ;  /* 0x000000070aff7892 */ /* 0x000fe4000f82c0ff */
[----:B------:R-:W-:-:S04]  /*1290*/  UIADD3 UR5, UPT, UPT, UR5, -0x1, URZ ;  /* 0xffffffff05057890 */ /* 0x000fc8000fffe0ff */
[----:B------:R-:W-:-:S09]  /*12a0*/  UISETP.GE.U32.AND UP0, UPT, UR5, 0x7, UPT ;  /* 0x000000070500788c */ /* 0x000fd2000bf06070 */
[----:B------:R-:W-:Y:S05]  /*12b0*/  BRA.U !UP0, `(.L_x_10) ;  /* 0x00000001086c7547 */ /* 0x000fea000b800000 */
[----:B------:R-:W0:Y:S01]  /*12c0*/  LDC.64 R14, c[0x0][0x390] ;  /* 0x0000e400ff0e7b82 */ /* 0x000e220000000a00 */
[----:B------:R-:W-:-:S05]  /*12d0*/  IADD3 R5, PT, PT, R13, R2, RZ ;  /* 0x000000020d057210 */ /* 0x000fca0007ffe0ff */
[----:B0-----:R-:W-:-:S05]  /*12e0*/  IMAD.WIDE R14, R5, 0x4, R14 ;  /* 0x00000004050e7825 */ /* 0x001fca00078e020e */
[----:B------:R-:W2:Y:S04]  /*12f0*/  LDG.E R22, desc[UR14][R14.64] ;  /* 0x0000000e0e167981 */ /* 0x000ea8000c1e1900 */
[----:B------:R-:W3:Y:S04]  /*1300*/  LDG.E R20, desc[UR14][R14.64+0x4] ;  /* 0x0000040e0e147981 */ /* 0x000ee8000c1e1900 */
[----:B------:R-:W4:Y:S04]  /*1310*/  LDG.E R21, desc[UR14][R14.64+0x8] ;  /* 0x0000080e0e157981 */ /* 0x000f28000c1e1900 */
[----:B------:R-:W5:Y:S04]  /*1320*/  LDG.E R16, desc[UR14][R14.64+0xc] ;  /* 0x00000c0e0e107981 */ /* 0x000f68000c1e1900 */
[----:B------:R-:W5:Y:S04]  /*1330*/  LDG.E R19, desc[UR14][R14.64+0x10] ;  /* 0x0000100e0e137981 */ /* 0x000f68000c1e1900 */
[----:B------:R-:W5:Y:S04]  /*1340*/  LDG.E R12, desc[UR14][R14.64+0x14] ;  /* 0x0000140e0e0c7981 */ /* 0x000f68000c1e1900 */
[----:B------:R-:W5:Y:S04]  /*1350*/  LDG.E R17, desc[UR14][R14.64+0x18] ;  /* 0x0000180e0e117981 */ /* 0x000f68000c1e1900 */
[----:B------:R-:W5:Y:S01]  /*1360*/  LDG.E R18, desc[UR14][R14.64+0x1c] ;  /* 0x00001c0e0e127981 */ /* 0x000f62000c1e1900 */
[----:B------:R-:W-:Y:S01]  /*1370*/  MOV R4, 0x400 ;  /* 0x0000040000047802 */ /* 0x000fe20000000f00 */
[----:B------:R-:W0:Y:S03]  /*1380*/  S2R R5, SR_CgaCtaId ;  /* 0x0000000000057919 */ /* 0x000e260000008800 */
[----:B------:R-:W-:-:S04]  /*1390*/  IADD3 R4, PT, PT, R4, 0x10, RZ ;  /* 0x0000001004047810 */ /* 0x000fc80007ffe0ff */
[----:B0-----:R-:W-:-:S04]  /*13a0*/  LEA R4, R5, R4, 0x18 ;  /* 0x0000000405047211 */ /* 0x001fc800078ec0ff */
[C---:B------:R-:W-:Y:S02]  /*13b0*/  LEA R23, R13.reuse, R4, 0x2 ;  /* 0x000000040d177211 */ /* 0x040fe400078e10ff */
[----:B------:R-:W-:-:S03]  /*13c0*/  IADD3 R13, PT, PT, R13, 0x8, RZ ;  /* 0x000000080d0d7810 */ /* 0x000fc60007ffe0ff */
[----:B------:R-:W2:Y:S04]  /*13d0*/  LDS.128 R4, [R23] ;  /* 0x0000000017047984 */ /* 0x000ea80000000c00 */
[----:B------:R-:W0:Y:S01]  /*13e0*/  LDS.128 R8, [R23+0x10] ;  /* 0x0000100017087984 */ /* 0x000e220000000c00 */
[----:B--2---:R-:W-:-:S04]  /*13f0*/  FFMA R31, R22, R4, R31 ;  /* 0x00000004161f7223 */ /* 0x004fc8000000001f */
[----:B---3--:R-:W-:-:S04]  /*1400*/  FFMA R20, R20, R5, R31 ;  /* 0x0000000514147223 */ /* 0x008fc8000000001f */
[----:B----4-:R-:W-:-:S04]  /*1410*/  FFMA R21, R21, R6, R20 ;  /* 0x0000000615157223 */ /* 0x010fc80000000014 */
[----:B-----5:R-:W-:-:S04]  /*1420*/  FFMA R16, R16, R7, R21 ;  /* 0x0000000710107223 */ /* 0x020fc80000000015 */
[----:B0-----:R-:W-:-:S04]  /*1430*/  FFMA R19, R19, R8, R16 ;  /* 0x0000000813137223 */ /* 0x001fc80000000010 */
[----:B------:R-:W-:-:S04]  /*1440*/  FFMA R12, R12, R9, R19 ;  /* 0x000000090c0c7223 */ /* 0x000fc80000000013 */
[----:B------:R-:W-:-:S04]  /*1450*/  FFMA R17, R17, R10, R12 ;  /* 0x0000000a11117223 */ /* 0x000fc8000000000c */
[----:B------:R-:W-:-:S07]  /*1460*/  FFMA R31, R18, R11, R17 ;  /* 0x0000000b121f7223 */ /* 0x000fce0000000011 */
.L_x_10:
[----:B------:R-:W-:Y:S05]  /*1470*/  BRA.U !UP1, `(.L_x_7) ;  /* 0x0000000109b47547 */ /* 0x000fea000b800000 */
[----:B------:R-:W-:Y:S02]  /*1480*/  UIADD3 UR5, UPT, UPT, UR8, -UR9, URZ ;  /* 0x8000000908057290 */ /* 0x000fe4000fffe0ff */
[----:B------:R-:W-:Y:S02]  /*1490*/  ULOP3.LUT UR8, UR8, 0x3, URZ, 0xc0, !UPT ;  /* 0x0000000308087892 */ /* 0x000fe4000f8ec0ff */
[----:B------:R-:W-:Y:S02]  /*14a0*/  ULOP3.LUT UR5, UR5, 0x7, URZ, 0xc0, !UPT ;  /* 0x0000000705057892 */ /* 0x000fe4000f8ec0ff */
[----:B------:R-:W-:Y:S02]  /*14b0*/  UISETP.NE.AND UP1, UPT, UR8, URZ, UPT ;  /* 0x000000ff0800728c */ /* 0x000fe4000bf25270 */
        /* <DEDUP_REMOVED lines=9> */
[----:B------:R-:W5:Y:S01]  /*1550*/  LDG.E R15, desc[UR14][R8.64+0xc] ;  /* 0x00000c0e080f7981 */ /* 0x000f62000c1e1900 */
[----:B------:R-:W-:Y:S01]  /*1560*/  MOV R4, 0x400 ;  /* 0x0000040000047802 */ /* 0x000fe20000000f00 */
[----:B------:R-:W0:Y:S03]  /*1570*/  S2R R5, SR_CgaCtaId ;  /* 0x0000000000057919 */ /* 0x000e260000008800 */
[----:B------:R-:W-:-:S04]  /*1580*/  IADD3 R4, PT, PT, R4, 0x10, RZ ;  /* 0x0000001004047810 */ /* 0x000fc80007ffe0ff */
[----:B0-----:R-:W-:-:S04]  /*1590*/  LEA R4, R5, R4, 0x18 ;  /* 0x0000000405047211 */ /* 0x001fc800078ec0ff */
[C---:B------:R-:W-:Y:S02]  /*15a0*/  LEA R4, R13.reuse, R4, 0x2 ;  /* 0x000000040d047211 */ /* 0x040fe400078e10ff */
[----:B------:R-:W-:-:S04]  /*15b0*/  IADD3 R13, PT, PT, R13, 0x4, RZ ;  /* 0x000000040d0d7810 */ /* 0x000fc80007ffe0ff */
[----:B------:R-:W2:Y:S02]  /*15c0*/  LDS.128 R4, [R4] ;  /* 0x0000000004047984 */ /* 0x000ea40000000c00 */
[----:B--2---:R-:W-:-:S04]  /*15d0*/  FFMA R10, R10, R4, R31 ;  /* 0x000000040a0a7223 */ /* 0x004fc8000000001f */
[----:B---3--:R-:W-:-:S04]  /*15e0*/  FFMA R5, R11, R5, R10 ;  /* 0x000000050b057223 */ /* 0x008fc8000000000a */
[----:B----4-:R-:W-:-:S04]  /*15f0*/  FFMA R6, R12, R6, R5 ;  /* 0x000000060c067223 */ /* 0x010fc80000000005 */
[----:B-----5:R-:W-:-:S07]  /*1600*/  FFMA R31, R15, R7, R6 ;  /* 0x000000070f1f7223 */ /* 0x020fce0000000006 */
.L_x_11:
[----:B------:R-:W-:Y:S05]  /*1610*/  BRA.U !UP1, `(.L_x_7) ;  /* 0x00000001094c7547 */ /* 0x000fea000b800000 */
[----:B------:R-:W0:Y:S01]  /*1620*/  LDC.64 R8, c[0x0][0x390] ;  /* 0x0000e400ff087b82 */ /* 0x000e220000000a00 */
[----:B------:R-:W-:-:S05]  /*1630*/  IADD3 R5, PT, PT, R2, R13, RZ ;  /* 0x0000000d02057210 */ /* 0x000fca0007ffe0ff */
[----:B0-----:R-:W-:-:S05]  /*1640*/  IMAD.WIDE R8, R5, 0x4, R8 ;  /* 0x0000000405087825 */ /* 0x001fca00078e0208 */
[----:B------:R-:W2:Y:S01]  /*1650*/  LDG.E R2, desc[UR14][R8.64] ;  /* 0x0000000e08027981 */ /* 0x000ea2000c1e1900 */
[----:B------:R-:W-:Y:S01]  /*1660*/  MOV R4, 0x400 ;  /* 0x0000040000047802 */ /* 0x000fe20000000f00 */
[----:B------:R-:W-:Y:S01]  /*1670*/  UISETP.NE.AND UP0, UPT, UR8, 0x1, UPT ;  /* 0x000000010800788c */ /* 0x000fe2000bf05270 */
[----:B------:R-:W0:Y:S02]  /*1680*/  S2R R5, SR_CgaCtaId ;  /* 0x0000000000057919 */ /* 0x000e240000008800 */
[----:B------:R-:W-:-:S04]  /*1690*/  IADD3 R4, PT, PT, R4, 0x10, RZ ;  /* 0x0000001004047810 */ /* 0x000fc80007ffe0ff */
[----:B0-----:R-:W-:-:S04]  /*16a0*/  LEA R4, R5, R4, 0x18 ;  /* 0x0000000405047211 */ /* 0x001fc800078ec0ff */
[----:B------:R-:W-:-:S06]  /*16b0*/  LEA R4, R13, R4, 0x2 ;  /* 0x000000040d047211 */ /* 0x000fcc00078e10ff */
[----:B------:R-:W2:Y:S02]  /*16c0*/  LDS.128 R4, [R4] ;  /* 0x0000000004047984 */ /* 0x000ea40000000c00 */
[----:B--2---:R-:W-:Y:S01]  /*16d0*/  FFMA R31, R2, R4, R31 ;  /* 0x00000004021f7223 */ /* 0x004fe2000000001f */
[----:B------:R-:W-:Y:S06]  /*16e0*/  BRA.U !UP0, `(.L_x_7) ;  /* 0x0000000108187547 */ /* 0x000fec000b800000 */
[----:B------:R-:W-:Y:S01]  /*16f0*/  UISETP.NE.AND UP0, UPT, UR8, 0x2, UPT ;  /* 0x000000020800788c */ /* 0x000fe2000bf05270 */
[----:B------:R-:W2:Y:S05]  /*1700*/  LDG.E R2, desc[UR14][R8.64+0x4] ;  /* 0x0000040e08027981 */ /* 0x000eaa000c1e1900 */
[----:B------:R-:W-:-:S13]  /*1710*/  PLOP3.LUT P0, PT, PT, PT, UP0, 0x80, 0x8 ;  /* 0x000000000008781c */ /* 0x000fda0003f0f008 */
[----:B------:R-:W3:Y:S01]  /*1720*/  @P0 LDG.E R4, desc[UR14][R8.64+0x8] ;  /* 0x0000080e08040981 */ /* 0x000ee2000c1e1900 */
[----:B--2---:R-:W-:-:S04]  /*1730*/  FFMA R31, R2, R5, R31 ;  /* 0x00000005021f7223 */ /* 0x004fc8000000001f */
[----:B---3--:R-:W-:-:S07]  /*1740*/  @P0 FFMA R31, R4, R6, R31 ;  /* 0x00000006041f0223 */ /* 0x008fce000000001f */
.L_x_7:
[----:B------:R-:W-:-:S13]  /*1750*/  ISETP.NE.AND P0, PT, RZ, UR4, PT ;  /* 0x00000004ff007c0c */ /* 0x000fda000bf05270 */
[----:B------:R0:W-:Y:S01]  /*1760*/  @!P0 STG.E desc[UR14][R32.64], R31 ;  /* 0x0000001f20008986 */ /* 0x0001e2000c10190e */
[----:B------:R-:W-:Y:S05]  /*1770*/  @!P0 BRA `(.L_x_1) ;  /* 0x00000000000c8947 */ /* 0x000fea0003800000 */
[----:B------:R-:W0:Y:S02]  /*1780*/  LDG.E R2, desc[UR14][R32.64] ;  /* 0x0000000e20027981 */ /* 0x000e24000c1e1900 */
[----:B0-----:R-:W-:-:S05]  /*1790*/  FADD R31, R31, R2 ;  /* 0x000000021f1f7221 */ /* 0x001fca0000000000 */
[----:B------:R1:W-:Y:S02]  /*17a0*/  STG.E desc[UR14][R32.64], R31 ;  /* 0x0000001f20007986 */ /* 0x0003e4000c10190e */
.L_x_1:
[----:B------:R-:W-:Y:S05]  /*17b0*/  BSYNC.RECONVERGENT B0 ;  /* 0x0000000000007941 */ /* 0x000fea0003800200 */
.L_x_0:
[----:B------:R-:W-:Y:S01]  /*17c0*/  UIADD3 UR4, UPT, UPT, UR18, UR4, URZ ;  /* 0x0000000412047290 */ /* 0x000fe2000fffe0ff */
[----:B------:R-:W-:Y:S01]  /*17d0*/  BAR.SYNC.DEFER_BLOCKING 0x0 ;  /* 0x0000000000007b1d */ /* 0x000fe20000010000 */
[----:B------:R-:W-:-:S04]  /*17e0*/  UIADD3 UR16, UPT, UPT, -UR18, UR16, URZ ;  /* 0x0000001012107290 */ /* 0x000fc8000fffe1ff */
[----:B------:R-:W-:-:S13]  /*17f0*/  ISETP.LE.AND P0, PT, R0, UR4, PT ;  /* 0x0000000400007c0c */ /* 0x000fda000bf03270 */
[----:B------:R-:W-:Y:S05]  /*1800*/  @!P0 BRA `(.L_x_12) ;  /* 0xffffffe800808947 */ /* 0x000fea000383ffff */
[----:B------:R-:W-:Y:S05]  /*1810*/  EXIT ;  /* 0x000000000000794d */ /* 0x000fea0003800000 */
.L_x_13:
[----:B------:R-:W-:-:S00]  /*1820*/  BRA `(.L_x_13) ;  /* 0xfffffffc00fc7947 */ /* 0x000fc0000383ffff */
[----:B------:R-:W-:-:S00]  /*1830*/  NOP ;  /* 0x0000000000007918 */ /* 0x000fc00000000000 */
        /* <DEDUP_REMOVED lines=12> */
.L_x_14:


//--------------------- .nv.shared.matmul_kernel_with_policy --------------------------
	.section	.nv.shared.matmul_kernel_with_policy,"aw",@nobits
	.sectionflags	@""
	.align	16
.nv.shared.matmul_kernel_with_policy:
	.zero		1040


//--------------------- .nv.shared.reserved.0     --------------------------
	.section	.nv.shared.reserved.0,"aw",@nobits
	.weak		__nv_reservedSMEM_offset_0_alias
	.size		__nv_reservedSMEM_offset_0_alias, 0, 64
	.other		__nv_reservedSMEM_offset_0_alias,@"STO_CUDA_RESERVED_SHARED STV_DEFAULT"
__nv_reservedSMEM_offset_0_alias:
	.zero		0
	.zero		64


//--------------------- .nv.constant0.matmul_kernel_with_policy --------------------------
	.section	.nv.constant0.matmul_kernel_with_policy,"a",@progbits
	.sectionflags	@""
	.align	4
.nv.constant0.matmul_kernel_with_policy:
	.zero		936


//--------------------- SYMBOLS --------------------------

	.type		.nv.reservedSmem.offset0,@object
	.size		.nv.reservedSmem.offset0,0x4
	.type		.nv.reservedSmem.cap,@object
	.size		.nv.reservedSmem.cap,0x4
